//
// Generated by NVIDIA NVVM Compiler
//
// Compiler Build ID: CL-36424714
// Cuda compilation tools, release 13.0, V13.0.88
// Based on NVVM 20.0.0
//

.version 9.0
.target sm_100
.address_size 64

	// .globl	_Z20crack_password_naivePKcPbPciy
// _ZZ21crack_password_sharedPKcPbPciyE14shared_charset has been demoted
// _ZZ21crack_password_sharedPKcPbPciyE13shared_target has been demoted
// _ZZ21crack_password_sharedPKcPbPciyE12shared_found has been demoted
.global .align 1 .b8 $str[27] = {97, 98, 99, 100, 101, 102, 103, 104, 105, 106, 107, 108, 109, 110, 111, 112, 113, 114, 115, 116, 117, 118, 119, 120, 121, 122};

.visible .entry _Z20crack_password_naivePKcPbPciy(
	.param .u64 .ptr .align 1 _Z20crack_password_naivePKcPbPciy_param_0,
	.param .u64 .ptr .align 1 _Z20crack_password_naivePKcPbPciy_param_1,
	.param .u64 .ptr .align 1 _Z20crack_password_naivePKcPbPciy_param_2,
	.param .u32 _Z20crack_password_naivePKcPbPciy_param_3,
	.param .u64 _Z20crack_password_naivePKcPbPciy_param_4
)
{
	.local .align 2 .b8 	__local_depot0[10];
	.reg .b64 	%SP;
	.reg .b64 	%SPL;
	.reg .pred 	%p<23>;
	.reg .b16 	%rs<66>;
	.reg .b32 	%r<69>;
	.reg .b64 	%rd<172>;

	mov.u64 	%SPL, __local_depot0;
	ld.param.u64 	%rd25, [_Z20crack_password_naivePKcPbPciy_param_0];
	ld.param.u64 	%rd26, [_Z20crack_password_naivePKcPbPciy_param_1];
	ld.param.u64 	%rd27, [_Z20crack_password_naivePKcPbPciy_param_2];
	ld.param.u32 	%r32, [_Z20crack_password_naivePKcPbPciy_param_3];
	ld.param.u64 	%rd28, [_Z20crack_password_naivePKcPbPciy_param_4];
	cvta.to.global.u64 	%rd1, %rd27;
	cvta.to.global.u64 	%rd2, %rd25;
	cvta.to.global.u64 	%rd3, %rd26;
	add.u64 	%rd4, %SPL, 0;
	mov.u32 	%r33, %ctaid.x;
	mov.u32 	%r34, %ntid.x;
	mov.u32 	%r35, %tid.x;
	mad.lo.s32 	%r36, %r33, %r34, %r35;
	cvt.u64.u32 	%rd30, %r36;
	add.s64 	%rd165, %rd28, %rd30;
	ld.global.u8 	%rs1, [%rd3];
	setp.ne.s16 	%p1, %rs1, 0;
	@%p1 bra 	$L__BB0_31;
	cvt.s64.s32 	%rd31, %r32;
	add.s64 	%rd32, %rd4, %rd31;
	mov.b16 	%rs2, 0;
	st.local.u8 	[%rd32], %rs2;
	setp.lt.s32 	%p2, %r32, 1;
	@%p2 bra 	$L__BB0_17;
	and.b32  	%r1, %r32, 7;
	setp.lt.u32 	%p3, %r32, 8;
	mov.u32 	%r59, %r32;
	@%p3 bra 	$L__BB0_6;
	add.s32 	%r62, %r32, -4;
	and.b32  	%r37, %r32, 2147483640;
	neg.s32 	%r61, %r37;
	mov.u64 	%rd33, $str;
$L__BB0_4:
	.pragma "nounroll";
	add.s32 	%r38, %r62, 3;
	mul.hi.u64 	%rd34, %rd165, 5675921253449092805;
	shr.u64 	%rd35, %rd34, 3;
	mul.lo.s64 	%rd36, %rd35, 26;
	sub.s64 	%rd37, %rd165, %rd36;
	add.s64 	%rd38, %rd33, %rd37;
	ld.global.nc.u8 	%rs3, [%rd38];
	cvt.u16.u8 	%rs4, %rs3;
	cvt.u64.u32 	%rd39, %r38;
	add.s64 	%rd40, %rd4, %rd39;
	st.local.u8 	[%rd40], %rs4;
	add.s32 	%r39, %r62, 2;
	mul.hi.u64 	%rd41, %rd35, 709490156681136601;
	mul.lo.s64 	%rd42, %rd41, 26;
	sub.s64 	%rd43, %rd35, %rd42;
	add.s64 	%rd44, %rd33, %rd43;
	ld.global.nc.u8 	%rs5, [%rd44];
	cvt.u16.u8 	%rs6, %rs5;
	cvt.u64.u32 	%rd45, %r39;
	add.s64 	%rd46, %rd4, %rd45;
	st.local.u8 	[%rd46], %rs6;
	shr.u64 	%rd47, %rd165, 2;
	mul.hi.u64 	%rd48, %rd47, 1746437308753567017;
	shr.u64 	%rd49, %rd48, 4;
	add.s32 	%r40, %r62, 1;
	mul.hi.u64 	%rd50, %rd49, 709490156681136601;
	mul.lo.s64 	%rd51, %rd50, 26;
	sub.s64 	%rd52, %rd49, %rd51;
	add.s64 	%rd53, %rd33, %rd52;
	ld.global.nc.u8 	%rs7, [%rd53];
	cvt.u16.u8 	%rs8, %rs7;
	cvt.u64.u32 	%rd54, %r40;
	add.s64 	%rd55, %rd4, %rd54;
	st.local.u8 	[%rd55], %rs8;
	mul.hi.u64 	%rd56, %rd165, -1251053649059045603;
	shr.u64 	%rd57, %rd56, 14;
	add.s32 	%r41, %r62, -4;
	mul.hi.u64 	%rd58, %rd57, 709490156681136601;
	mul.lo.s64 	%rd59, %rd58, 26;
	sub.s64 	%rd60, %rd57, %rd59;
	add.s64 	%rd61, %rd33, %rd60;
	ld.global.nc.u8 	%rs9, [%rd61];
	cvt.u16.u8 	%rs10, %rs9;
	cvt.u64.u32 	%rd62, %r62;
	add.s64 	%rd63, %rd4, %rd62;
	st.local.u8 	[%rd63], %rs10;
	mul.hi.u64 	%rd64, %rd165, -7864780735463086377;
	shr.u64 	%rd65, %rd64, 18;
	add.s32 	%r42, %r62, -1;
	mul.hi.u64 	%rd66, %rd65, 709490156681136601;
	mul.lo.s64 	%rd67, %rd66, 26;
	sub.s64 	%rd68, %rd65, %rd67;
	add.s64 	%rd69, %rd33, %rd68;
	ld.global.nc.u8 	%rs11, [%rd69];
	cvt.u16.u8 	%rs12, %rs11;
	cvt.u64.u32 	%rd70, %r42;
	add.s64 	%rd71, %rd4, %rd70;
	st.local.u8 	[%rd71], %rs12;
	mul.hi.u64 	%rd72, %rd165, -5422789195867748245;
	shr.u64 	%rd73, %rd72, 23;
	add.s32 	%r43, %r62, -2;
	mul.hi.u64 	%rd74, %rd73, 709490156681136601;
	mul.lo.s64 	%rd75, %rd74, 26;
	sub.s64 	%rd76, %rd73, %rd75;
	add.s64 	%rd77, %rd33, %rd76;
	ld.global.nc.u8 	%rs13, [%rd77];
	cvt.u16.u8 	%rs14, %rs13;
	cvt.u64.u32 	%rd78, %r43;
	add.s64 	%rd79, %rd4, %rd78;
	st.local.u8 	[%rd79], %rs14;
	mul.hi.u64 	%rd80, %rd165, 8014741463287263613;
	shr.u64 	%rd81, %rd80, 27;
	add.s32 	%r44, %r62, -3;
	mul.hi.u64 	%rd82, %rd81, 709490156681136601;
	mul.lo.s64 	%rd83, %rd82, 26;
	sub.s64 	%rd84, %rd81, %rd83;
	add.s64 	%rd85, %rd33, %rd84;
	ld.global.nc.u8 	%rs15, [%rd85];
	cvt.u16.u8 	%rs16, %rs15;
	cvt.u64.u32 	%rd86, %r44;
	add.s64 	%rd87, %rd4, %rd86;
	st.local.u8 	[%rd87], %rs16;
	shr.u64 	%rd88, %rd165, 7;
	mul.hi.u64 	%rd89, %rd88, 77064821762377535;
	shr.u64 	%rd90, %rd89, 18;
	cvt.u32.u64 	%r45, %rd90;
	mul.hi.u32 	%r46, %r45, 1321528399;
	shr.u32 	%r47, %r46, 3;
	mul.lo.s32 	%r48, %r47, 26;
	sub.s32 	%r49, %r45, %r48;
	cvt.u64.u32 	%rd91, %r49;
	add.s64 	%rd92, %rd33, %rd91;
	ld.global.nc.u8 	%rs17, [%rd92];
	cvt.u16.u8 	%rs18, %rs17;
	cvt.u64.u32 	%rd93, %r41;
	add.s64 	%rd94, %rd4, %rd93;
	st.local.u8 	[%rd94], %rs18;
	mul.hi.u64 	%rd95, %rd165, -6306070614528844605;
	shr.u64 	%rd165, %rd95, 37;
	add.s32 	%r62, %r62, -8;
	add.s32 	%r61, %r61, 8;
	setp.eq.s32 	%p4, %r61, 0;
	@%p4 bra 	$L__BB0_5;
	bra.uni 	$L__BB0_4;
$L__BB0_5:
	add.s32 	%r59, %r62, 4;
$L__BB0_6:
	setp.eq.s32 	%p5, %r1, 0;
	@%p5 bra 	$L__BB0_14;
	and.b32  	%r6, %r32, 3;
	setp.lt.u32 	%p6, %r1, 4;
	@%p6 bra 	$L__BB0_9;
	add.s32 	%r50, %r59, -1;
	mov.u64 	%rd96, $str;
	mul.hi.u64 	%rd97, %rd165, 5675921253449092805;
	shr.u64 	%rd98, %rd97, 3;
	mul.lo.s64 	%rd99, %rd98, 26;
	sub.s64 	%rd100, %rd165, %rd99;
	add.s64 	%rd101, %rd96, %rd100;
	ld.global.nc.u8 	%rs19, [%rd101];
	cvt.u16.u8 	%rs20, %rs19;
	cvt.u64.u32 	%rd102, %r50;
	add.s64 	%rd103, %rd4, %rd102;
	st.local.u8 	[%rd103], %rs20;
	add.s32 	%r51, %r59, -2;
	mul.hi.u64 	%rd104, %rd98, 709490156681136601;
	mul.lo.s64 	%rd105, %rd104, 26;
	sub.s64 	%rd106, %rd98, %rd105;
	add.s64 	%rd107, %rd96, %rd106;
	ld.global.nc.u8 	%rs21, [%rd107];
	cvt.u16.u8 	%rs22, %rs21;
	cvt.u64.u32 	%rd108, %r51;
	add.s64 	%rd109, %rd4, %rd108;
	st.local.u8 	[%rd109], %rs22;
	shr.u64 	%rd110, %rd165, 2;
	mul.hi.u64 	%rd111, %rd110, 1746437308753567017;
	shr.u64 	%rd112, %rd111, 4;
	add.s32 	%r52, %r59, -3;
	mul.hi.u64 	%rd113, %rd112, 709490156681136601;
	mul.lo.s64 	%rd114, %rd113, 26;
	sub.s64 	%rd115, %rd112, %rd114;
	add.s64 	%rd116, %rd96, %rd115;
	ld.global.nc.u8 	%rs23, [%rd116];
	cvt.u16.u8 	%rs24, %rs23;
	cvt.u64.u32 	%rd117, %r52;
	add.s64 	%rd118, %rd4, %rd117;
	st.local.u8 	[%rd118], %rs24;
	mul.hi.u64 	%rd119, %rd165, -1251053649059045603;
	shr.u64 	%rd120, %rd119, 14;
	add.s32 	%r59, %r59, -4;
	mul.hi.u64 	%rd121, %rd120, 709490156681136601;
	mul.lo.s64 	%rd122, %rd121, 26;
	sub.s64 	%rd123, %rd120, %rd122;
	add.s64 	%rd124, %rd96, %rd123;
	ld.global.nc.u8 	%rs25, [%rd124];
	cvt.u16.u8 	%rs26, %rs25;
	cvt.u64.u32 	%rd125, %r59;
	add.s64 	%rd126, %rd4, %rd125;
	st.local.u8 	[%rd126], %rs26;
	mul.hi.u64 	%rd127, %rd165, -7864780735463086377;
	shr.u64 	%rd165, %rd127, 18;
$L__BB0_9:
	setp.eq.s32 	%p7, %r6, 0;
	@%p7 bra 	$L__BB0_14;
	setp.eq.s32 	%p8, %r6, 1;
	@%p8 bra 	$L__BB0_12;
	add.s32 	%r53, %r59, -1;
	mov.u64 	%rd128, $str;
	mul.hi.u64 	%rd129, %rd165, 5675921253449092805;
	shr.u64 	%rd130, %rd129, 3;
	mul.lo.s64 	%rd131, %rd130, 26;
	sub.s64 	%rd132, %rd165, %rd131;
	add.s64 	%rd133, %rd128, %rd132;
	ld.global.nc.u8 	%rs27, [%rd133];
	cvt.u16.u8 	%rs28, %rs27;
	cvt.u64.u32 	%rd134, %r53;
	add.s64 	%rd135, %rd4, %rd134;
	st.local.u8 	[%rd135], %rs28;
	add.s32 	%r59, %r59, -2;
	mul.hi.u64 	%rd136, %rd130, 709490156681136601;
	mul.lo.s64 	%rd137, %rd136, 26;
	sub.s64 	%rd138, %rd130, %rd137;
	add.s64 	%rd139, %rd128, %rd138;
	ld.global.nc.u8 	%rs29, [%rd139];
	cvt.u16.u8 	%rs30, %rs29;
	cvt.u64.u32 	%rd140, %r59;
	add.s64 	%rd141, %rd4, %rd140;
	st.local.u8 	[%rd141], %rs30;
	shr.u64 	%rd142, %rd165, 2;
	mul.hi.u64 	%rd143, %rd142, 1746437308753567017;
	shr.u64 	%rd165, %rd143, 4;
$L__BB0_12:
	and.b32  	%r54, %r32, 1;
	setp.eq.b32 	%p9, %r54, 1;
	not.pred 	%p10, %p9;
	@%p10 bra 	$L__BB0_14;
	add.s32 	%r55, %r59, -1;
	mul.hi.u64 	%rd144, %rd165, 5675921253449092805;
	shr.u64 	%rd145, %rd144, 3;
	mul.lo.s64 	%rd146, %rd145, 26;
	sub.s64 	%rd147, %rd165, %rd146;
	mov.u64 	%rd148, $str;
	add.s64 	%rd149, %rd148, %rd147;
	ld.global.nc.u8 	%rs31, [%rd149];
	cvt.u16.u8 	%rs32, %rs31;
	cvt.u64.u32 	%rd150, %r55;
	add.s64 	%rd151, %rd4, %rd150;
	st.local.u8 	[%rd151], %rs32;
$L__BB0_14:
	mov.b32 	%r63, 0;
	bra.uni 	$L__BB0_16;
$L__BB0_15:
	add.s32 	%r63, %r63, 1;
	setp.eq.s32 	%p12, %r63, %r32;
	@%p12 bra 	$L__BB0_17;
$L__BB0_16:
	cvt.u64.u32 	%rd152, %r63;
	add.s64 	%rd153, %rd4, %rd152;
	ld.local.u8 	%rs33, [%rd153];
	add.s64 	%rd154, %rd2, %rd152;
	ld.global.u8 	%rs34, [%rd154];
	setp.eq.s16 	%p11, %rs33, %rs34;
	@%p11 bra 	$L__BB0_15;
	bra.uni 	$L__BB0_31;
$L__BB0_17:
	add.s64 	%rd156, %rd2, %rd31;
	ld.global.u8 	%rs35, [%rd156];
	setp.ne.s16 	%p13, %rs35, 0;
	@%p13 bra 	$L__BB0_31;
	setp.lt.s32 	%p14, %r32, 1;
	mov.b16 	%rs36, 1;
	st.global.u8 	[%rd3], %rs36;
	@%p14 bra 	$L__BB0_31;
	and.b32  	%r17, %r32, 15;
	setp.lt.u32 	%p15, %r32, 16;
	mov.b32 	%r66, 0;
	@%p15 bra 	$L__BB0_22;
	and.b32  	%r66, %r32, 2147483632;
	neg.s32 	%r64, %r66;
	add.s64 	%rd169, %rd4, 8;
	add.s64 	%rd168, %rd1, 7;
$L__BB0_21:
	.pragma "nounroll";
	ld.local.v2.u8 	{%rs37, %rs38}, [%rd169+-8];
	st.global.u8 	[%rd168+-7], %rs37;
	st.global.u8 	[%rd168+-6], %rs38;
	ld.local.v2.u8 	{%rs39, %rs40}, [%rd169+-6];
	st.global.u8 	[%rd168+-5], %rs39;
	st.global.u8 	[%rd168+-4], %rs40;
	ld.local.v2.u8 	{%rs41, %rs42}, [%rd169+-4];
	st.global.u8 	[%rd168+-3], %rs41;
	st.global.u8 	[%rd168+-2], %rs42;
	ld.local.v2.u8 	{%rs43, %rs44}, [%rd169+-2];
	st.global.u8 	[%rd168+-1], %rs43;
	st.global.u8 	[%rd168], %rs44;
	ld.local.v2.u8 	{%rs45, %rs46}, [%rd169];
	st.global.u8 	[%rd168+1], %rs45;
	st.global.u8 	[%rd168+2], %rs46;
	ld.local.v2.u8 	{%rs47, %rs48}, [%rd169+2];
	st.global.u8 	[%rd168+3], %rs47;
	st.global.u8 	[%rd168+4], %rs48;
	ld.local.v2.u8 	{%rs49, %rs50}, [%rd169+4];
	st.global.u8 	[%rd168+5], %rs49;
	st.global.u8 	[%rd168+6], %rs50;
	ld.local.v2.u8 	{%rs51, %rs52}, [%rd169+6];
	st.global.u8 	[%rd168+7], %rs51;
	st.global.u8 	[%rd168+8], %rs52;
	add.s32 	%r64, %r64, 16;
	add.s64 	%rd169, %rd169, 16;
	add.s64 	%rd168, %rd168, 16;
	setp.ne.s32 	%p16, %r64, 0;
	@%p16 bra 	$L__BB0_21;
$L__BB0_22:
	setp.eq.s32 	%p17, %r17, 0;
	@%p17 bra 	$L__BB0_31;
	and.b32  	%r23, %r32, 7;
	setp.lt.u32 	%p18, %r17, 8;
	@%p18 bra 	$L__BB0_25;
	cvt.u64.u32 	%rd157, %r66;
	add.s64 	%rd158, %rd4, %rd157;
	ld.local.u8 	%rs53, [%rd158];
	add.s64 	%rd159, %rd1, %rd157;
	st.global.u8 	[%rd159], %rs53;
	ld.local.u8 	%rs54, [%rd158+1];
	st.global.u8 	[%rd159+1], %rs54;
	ld.local.u8 	%rs55, [%rd158+2];
	st.global.u8 	[%rd159+2], %rs55;
	ld.local.u8 	%rs56, [%rd158+3];
	st.global.u8 	[%rd159+3], %rs56;
	ld.local.u8 	%rs57, [%rd158+4];
	st.global.u8 	[%rd159+4], %rs57;
	ld.local.u8 	%rs58, [%rd158+5];
	st.global.u8 	[%rd159+5], %rs58;
	ld.local.u8 	%rs59, [%rd158+6];
	st.global.u8 	[%rd159+6], %rs59;
	ld.local.u8 	%rs60, [%rd158+7];
	st.global.u8 	[%rd159+7], %rs60;
	add.s32 	%r66, %r66, 8;
$L__BB0_25:
	setp.eq.s32 	%p19, %r23, 0;
	@%p19 bra 	$L__BB0_31;
	and.b32  	%r26, %r32, 3;
	setp.lt.u32 	%p20, %r23, 4;
	@%p20 bra 	$L__BB0_28;
	cvt.u64.u32 	%rd160, %r66;
	add.s64 	%rd161, %rd4, %rd160;
	ld.local.u8 	%rs61, [%rd161];
	add.s64 	%rd162, %rd1, %rd160;
	st.global.u8 	[%rd162], %rs61;
	ld.local.u8 	%rs62, [%rd161+1];
	st.global.u8 	[%rd162+1], %rs62;
	ld.local.u8 	%rs63, [%rd161+2];
	st.global.u8 	[%rd162+2], %rs63;
	ld.local.u8 	%rs64, [%rd161+3];
	st.global.u8 	[%rd162+3], %rs64;
	add.s32 	%r66, %r66, 4;
$L__BB0_28:
	setp.eq.s32 	%p21, %r26, 0;
	@%p21 bra 	$L__BB0_31;
	cvt.u64.u32 	%rd163, %r66;
	add.s64 	%rd171, %rd1, %rd163;
	add.s64 	%rd170, %rd4, %rd163;
	neg.s32 	%r68, %r26;
$L__BB0_30:
	.pragma "nounroll";
	ld.local.u8 	%rs65, [%rd170];
	st.global.u8 	[%rd171], %rs65;
	add.s64 	%rd171, %rd171, 1;
	add.s64 	%rd170, %rd170, 1;
	add.s32 	%r68, %r68, 1;
	setp.ne.s32 	%p22, %r68, 0;
	@%p22 bra 	$L__BB0_30;
$L__BB0_31:
	ret;

}
	// .globl	_Z21crack_password_sharedPKcPbPciy
.visible .entry _Z21crack_password_sharedPKcPbPciy(
	.param .u64 .ptr .align 1 _Z21crack_password_sharedPKcPbPciy_param_0,
	.param .u64 .ptr .align 1 _Z21crack_password_sharedPKcPbPciy_param_1,
	.param .u64 .ptr .align 1 _Z21crack_password_sharedPKcPbPciy_param_2,
	.param .u32 _Z21crack_password_sharedPKcPbPciy_param_3,
	.param .u64 _Z21crack_password_sharedPKcPbPciy_param_4
)
{
	.local .align 2 .b8 	__local_depot1[10];
	.reg .b64 	%SP;
	.reg .b64 	%SPL;
	.reg .pred 	%p<26>;
	.reg .b16 	%rs<55>;
	.reg .b32 	%r<153>;
	.reg .b64 	%rd<130>;
	// demoted variable
	.shared .align 1 .b8 _ZZ21crack_password_sharedPKcPbPciyE14shared_charset[26];
	// demoted variable
	.shared .align 1 .b8 _ZZ21crack_password_sharedPKcPbPciyE13shared_target[10];
	// demoted variable
	.shared .align 1 .u8 _ZZ21crack_password_sharedPKcPbPciyE12shared_found;
	mov.u64 	%SPL, __local_depot1;
	ld.param.u64 	%rd24, [_Z21crack_password_sharedPKcPbPciy_param_0];
	ld.param.u64 	%rd25, [_Z21crack_password_sharedPKcPbPciy_param_1];
	ld.param.u64 	%rd26, [_Z21crack_password_sharedPKcPbPciy_param_2];
	ld.param.u32 	%r33, [_Z21crack_password_sharedPKcPbPciy_param_3];
	ld.param.u64 	%rd27, [_Z21crack_password_sharedPKcPbPciy_param_4];
	cvta.to.global.u64 	%rd1, %rd26;
	cvta.to.global.u64 	%rd2, %rd25;
	add.u64 	%rd3, %SPL, 0;
	mov.u32 	%r34, %ctaid.x;
	mov.u32 	%r35, %ntid.x;
	mov.u32 	%r1, %tid.x;
	mad.lo.s32 	%r36, %r34, %r35, %r1;
	cvt.u64.u32 	%rd29, %r36;
	add.s64 	%rd123, %rd27, %rd29;
	setp.gt.u32 	%p1, %r1, 25;
	@%p1 bra 	$L__BB1_2;
	cvt.u64.u32 	%rd30, %r1;
	mov.u64 	%rd31, $str;
	add.s64 	%rd32, %rd31, %rd30;
	ld.global.nc.u8 	%rs1, [%rd32];
	cvt.u16.u8 	%rs2, %rs1;
	mov.u32 	%r37, _ZZ21crack_password_sharedPKcPbPciyE14shared_charset;
	add.s32 	%r38, %r37, %r1;
	st.shared.u8 	[%r38], %rs2;
$L__BB1_2:
	setp.gt.s32 	%p2, %r1, %r33;
	@%p2 bra 	$L__BB1_4;
	cvt.u64.u32 	%rd33, %r1;
	cvta.to.global.u64 	%rd34, %rd24;
	add.s64 	%rd35, %rd34, %rd33;
	ld.global.u8 	%rs3, [%rd35];
	mov.u32 	%r39, _ZZ21crack_password_sharedPKcPbPciyE13shared_target;
	add.s32 	%r40, %r39, %r1;
	st.shared.u8 	[%r40], %rs3;
$L__BB1_4:
	setp.ne.s32 	%p3, %r1, 0;
	@%p3 bra 	$L__BB1_6;
	ld.global.u8 	%rs4, [%rd2];
	st.shared.u8 	[_ZZ21crack_password_sharedPKcPbPciyE12shared_found], %rs4;
$L__BB1_6:
	bar.sync 	0;
	ld.shared.u8 	%rs5, [_ZZ21crack_password_sharedPKcPbPciyE12shared_found];
	setp.ne.s16 	%p4, %rs5, 0;
	@%p4 bra 	$L__BB1_37;
	cvt.s64.s32 	%rd36, %r33;
	add.s64 	%rd37, %rd3, %rd36;
	mov.b16 	%rs6, 0;
	st.local.u8 	[%rd37], %rs6;
	setp.lt.s32 	%p5, %r33, 1;
	@%p5 bra 	$L__BB1_23;
	and.b32  	%r2, %r33, 7;
	setp.lt.u32 	%p6, %r33, 8;
	mov.u32 	%r143, %r33;
	@%p6 bra 	$L__BB1_12;
	add.s32 	%r146, %r33, -4;
	and.b32  	%r41, %r33, 2147483640;
	neg.s32 	%r145, %r41;
	mov.u32 	%r48, _ZZ21crack_password_sharedPKcPbPciyE14shared_charset;
$L__BB1_10:
	.pragma "nounroll";
	add.s32 	%r42, %r146, 3;
	mov.b64 	%rd38, 26;
	cvt.u32.u64 	%r43, %rd38;
	mul.hi.u64 	%rd39, %rd123, 5675921253449092805;
	shr.u64 	%rd40, %rd39, 3;
	cvt.u32.u64 	%r44, %rd40;
	mul.lo.s32 	%r45, %r44, %r43;
	cvt.u32.u64 	%r46, %rd123;
	sub.s32 	%r47, %r46, %r45;
	add.s32 	%r49, %r48, %r47;
	ld.shared.u8 	%rs7, [%r49];
	cvt.u64.u32 	%rd41, %r42;
	add.s64 	%rd42, %rd3, %rd41;
	st.local.u8 	[%rd42], %rs7;
	add.s32 	%r50, %r146, 2;
	mul.hi.u64 	%rd43, %rd40, 709490156681136601;
	cvt.u32.u64 	%r51, %rd43;
	mul.lo.s32 	%r52, %r51, %r43;
	sub.s32 	%r53, %r44, %r52;
	add.s32 	%r54, %r48, %r53;
	ld.shared.u8 	%rs8, [%r54];
	cvt.u64.u32 	%rd44, %r50;
	add.s64 	%rd45, %rd3, %rd44;
	st.local.u8 	[%rd45], %rs8;
	shr.u64 	%rd46, %rd123, 2;
	mul.hi.u64 	%rd47, %rd46, 1746437308753567017;
	shr.u64 	%rd48, %rd47, 4;
	add.s32 	%r55, %r146, 1;
	mul.hi.u64 	%rd49, %rd48, 709490156681136601;
	cvt.u32.u64 	%r56, %rd49;
	mul.lo.s32 	%r57, %r56, %r43;
	cvt.u32.u64 	%r58, %rd48;
	sub.s32 	%r59, %r58, %r57;
	add.s32 	%r60, %r48, %r59;
	ld.shared.u8 	%rs9, [%r60];
	cvt.u64.u32 	%rd50, %r55;
	add.s64 	%rd51, %rd3, %rd50;
	st.local.u8 	[%rd51], %rs9;
	mul.hi.u64 	%rd52, %rd123, -1251053649059045603;
	shr.u64 	%rd53, %rd52, 14;
	add.s32 	%r61, %r146, -4;
	mul.hi.u64 	%rd54, %rd53, 709490156681136601;
	cvt.u32.u64 	%r62, %rd54;
	mul.lo.s32 	%r63, %r62, %r43;
	cvt.u32.u64 	%r64, %rd53;
	sub.s32 	%r65, %r64, %r63;
	add.s32 	%r66, %r48, %r65;
	ld.shared.u8 	%rs10, [%r66];
	cvt.u64.u32 	%rd55, %r146;
	add.s64 	%rd56, %rd3, %rd55;
	st.local.u8 	[%rd56], %rs10;
	mul.hi.u64 	%rd57, %rd123, -7864780735463086377;
	shr.u64 	%rd58, %rd57, 18;
	add.s32 	%r67, %r146, -1;
	mul.hi.u64 	%rd59, %rd58, 709490156681136601;
	cvt.u32.u64 	%r68, %rd59;
	mul.lo.s32 	%r69, %r68, %r43;
	cvt.u32.u64 	%r70, %rd58;
	sub.s32 	%r71, %r70, %r69;
	add.s32 	%r72, %r48, %r71;
	ld.shared.u8 	%rs11, [%r72];
	cvt.u64.u32 	%rd60, %r67;
	add.s64 	%rd61, %rd3, %rd60;
	st.local.u8 	[%rd61], %rs11;
	mul.hi.u64 	%rd62, %rd123, -5422789195867748245;
	shr.u64 	%rd63, %rd62, 23;
	add.s32 	%r73, %r146, -2;
	mul.hi.u64 	%rd64, %rd63, 709490156681136601;
	cvt.u32.u64 	%r74, %rd64;
	mul.lo.s32 	%r75, %r74, %r43;
	cvt.u32.u64 	%r76, %rd63;
	sub.s32 	%r77, %r76, %r75;
	add.s32 	%r78, %r48, %r77;
	ld.shared.u8 	%rs12, [%r78];
	cvt.u64.u32 	%rd65, %r73;
	add.s64 	%rd66, %rd3, %rd65;
	st.local.u8 	[%rd66], %rs12;
	mul.hi.u64 	%rd67, %rd123, 8014741463287263613;
	shr.u64 	%rd68, %rd67, 27;
	add.s32 	%r79, %r146, -3;
	mul.hi.u64 	%rd69, %rd68, 709490156681136601;
	cvt.u32.u64 	%r80, %rd69;
	mul.lo.s32 	%r81, %r80, %r43;
	cvt.u32.u64 	%r82, %rd68;
	sub.s32 	%r83, %r82, %r81;
	add.s32 	%r84, %r48, %r83;
	ld.shared.u8 	%rs13, [%r84];
	cvt.u64.u32 	%rd70, %r79;
	add.s64 	%rd71, %rd3, %rd70;
	st.local.u8 	[%rd71], %rs13;
	shr.u64 	%rd72, %rd123, 7;
	mul.hi.u64 	%rd73, %rd72, 77064821762377535;
	shr.u64 	%rd74, %rd73, 18;
	cvt.u32.u64 	%r85, %rd74;
	mul.hi.u32 	%r86, %r85, 1321528399;
	shr.u32 	%r87, %r86, 3;
	mul.lo.s32 	%r88, %r87, 26;
	sub.s32 	%r89, %r85, %r88;
	add.s32 	%r90, %r48, %r89;
	ld.shared.u8 	%rs14, [%r90];
	cvt.u64.u32 	%rd75, %r61;
	add.s64 	%rd76, %rd3, %rd75;
	st.local.u8 	[%rd76], %rs14;
	mul.hi.u64 	%rd77, %rd123, -6306070614528844605;
	shr.u64 	%rd123, %rd77, 37;
	add.s32 	%r146, %r146, -8;
	add.s32 	%r145, %r145, 8;
	setp.eq.s32 	%p7, %r145, 0;
	@%p7 bra 	$L__BB1_11;
	bra.uni 	$L__BB1_10;
$L__BB1_11:
	add.s32 	%r143, %r146, 4;
$L__BB1_12:
	setp.eq.s32 	%p8, %r2, 0;
	@%p8 bra 	$L__BB1_20;
	and.b32  	%r7, %r33, 3;
	setp.lt.u32 	%p9, %r2, 4;
	@%p9 bra 	$L__BB1_15;
	add.s32 	%r91, %r143, -1;
	mov.b64 	%rd78, 26;
	cvt.u32.u64 	%r92, %rd78;
	mul.hi.u64 	%rd79, %rd123, 5675921253449092805;
	shr.u64 	%rd80, %rd79, 3;
	cvt.u32.u64 	%r93, %rd80;
	mul.lo.s32 	%r94, %r93, %r92;
	cvt.u32.u64 	%r95, %rd123;
	sub.s32 	%r96, %r95, %r94;
	mov.u32 	%r97, _ZZ21crack_password_sharedPKcPbPciyE14shared_charset;
	add.s32 	%r98, %r97, %r96;
	ld.shared.u8 	%rs15, [%r98];
	cvt.u64.u32 	%rd81, %r91;
	add.s64 	%rd82, %rd3, %rd81;
	st.local.u8 	[%rd82], %rs15;
	add.s32 	%r99, %r143, -2;
	mul.hi.u64 	%rd83, %rd80, 709490156681136601;
	cvt.u32.u64 	%r100, %rd83;
	mul.lo.s32 	%r101, %r100, %r92;
	sub.s32 	%r102, %r93, %r101;
	add.s32 	%r103, %r97, %r102;
	ld.shared.u8 	%rs16, [%r103];
	cvt.u64.u32 	%rd84, %r99;
	add.s64 	%rd85, %rd3, %rd84;
	st.local.u8 	[%rd85], %rs16;
	shr.u64 	%rd86, %rd123, 2;
	mul.hi.u64 	%rd87, %rd86, 1746437308753567017;
	shr.u64 	%rd88, %rd87, 4;
	add.s32 	%r104, %r143, -3;
	mul.hi.u64 	%rd89, %rd88, 709490156681136601;
	cvt.u32.u64 	%r105, %rd89;
	mul.lo.s32 	%r106, %r105, %r92;
	cvt.u32.u64 	%r107, %rd88;
	sub.s32 	%r108, %r107, %r106;
	add.s32 	%r109, %r97, %r108;
	ld.shared.u8 	%rs17, [%r109];
	cvt.u64.u32 	%rd90, %r104;
	add.s64 	%rd91, %rd3, %rd90;
	st.local.u8 	[%rd91], %rs17;
	mul.hi.u64 	%rd92, %rd123, -1251053649059045603;
	shr.u64 	%rd93, %rd92, 14;
	add.s32 	%r143, %r143, -4;
	mul.hi.u64 	%rd94, %rd93, 709490156681136601;
	cvt.u32.u64 	%r110, %rd94;
	mul.lo.s32 	%r111, %r110, %r92;
	cvt.u32.u64 	%r112, %rd93;
	sub.s32 	%r113, %r112, %r111;
	add.s32 	%r114, %r97, %r113;
	ld.shared.u8 	%rs18, [%r114];
	cvt.u64.u32 	%rd95, %r143;
	add.s64 	%rd96, %rd3, %rd95;
	st.local.u8 	[%rd96], %rs18;
	mul.hi.u64 	%rd97, %rd123, -7864780735463086377;
	shr.u64 	%rd123, %rd97, 18;
$L__BB1_15:
	setp.eq.s32 	%p10, %r7, 0;
	@%p10 bra 	$L__BB1_20;
	setp.eq.s32 	%p11, %r7, 1;
	@%p11 bra 	$L__BB1_18;
	add.s32 	%r115, %r143, -1;
	mov.b64 	%rd98, 26;
	cvt.u32.u64 	%r116, %rd98;
	mul.hi.u64 	%rd99, %rd123, 5675921253449092805;
	shr.u64 	%rd100, %rd99, 3;
	cvt.u32.u64 	%r117, %rd100;
	mul.lo.s32 	%r118, %r117, %r116;
	cvt.u32.u64 	%r119, %rd123;
	sub.s32 	%r120, %r119, %r118;
	mov.u32 	%r121, _ZZ21crack_password_sharedPKcPbPciyE14shared_charset;
	add.s32 	%r122, %r121, %r120;
	ld.shared.u8 	%rs19, [%r122];
	cvt.u64.u32 	%rd101, %r115;
	add.s64 	%rd102, %rd3, %rd101;
	st.local.u8 	[%rd102], %rs19;
	add.s32 	%r143, %r143, -2;
	mul.hi.u64 	%rd103, %rd100, 709490156681136601;
	cvt.u32.u64 	%r123, %rd103;
	mul.lo.s32 	%r124, %r123, %r116;
	sub.s32 	%r125, %r117, %r124;
	add.s32 	%r126, %r121, %r125;
	ld.shared.u8 	%rs20, [%r126];
	cvt.u64.u32 	%rd104, %r143;
	add.s64 	%rd105, %rd3, %rd104;
	st.local.u8 	[%rd105], %rs20;
	shr.u64 	%rd106, %rd123, 2;
	mul.hi.u64 	%rd107, %rd106, 1746437308753567017;
	shr.u64 	%rd123, %rd107, 4;
$L__BB1_18:
	and.b32  	%r127, %r33, 1;
	setp.eq.b32 	%p12, %r127, 1;
	not.pred 	%p13, %p12;
	@%p13 bra 	$L__BB1_20;
	add.s32 	%r128, %r143, -1;
	mul.hi.u64 	%rd108, %rd123, 5675921253449092805;
	shr.u64 	%rd109, %rd108, 3;
	mov.b64 	%rd110, 26;
	cvt.u32.u64 	%r129, %rd110;
	cvt.u32.u64 	%r130, %rd109;
	mul.lo.s32 	%r131, %r130, %r129;
	cvt.u32.u64 	%r132, %rd123;
	sub.s32 	%r133, %r132, %r131;
	mov.u32 	%r134, _ZZ21crack_password_sharedPKcPbPciyE14shared_charset;
	add.s32 	%r135, %r134, %r133;
	ld.shared.u8 	%rs21, [%r135];
	cvt.u64.u32 	%rd111, %r128;
	add.s64 	%rd112, %rd3, %rd111;
	st.local.u8 	[%rd112], %rs21;
$L__BB1_20:
	mov.b32 	%r147, 0;
	mov.u32 	%r137, _ZZ21crack_password_sharedPKcPbPciyE13shared_target;
	bra.uni 	$L__BB1_22;
$L__BB1_21:
	add.s32 	%r147, %r147, 1;
	setp.eq.s32 	%p15, %r147, %r33;
	@%p15 bra 	$L__BB1_23;
$L__BB1_22:
	cvt.u64.u32 	%rd113, %r147;
	add.s64 	%rd114, %rd3, %rd113;
	ld.local.u8 	%rs22, [%rd114];
	add.s32 	%r138, %r137, %r147;
	ld.shared.u8 	%rs23, [%r138];
	setp.eq.s16 	%p14, %rs22, %rs23;
	@%p14 bra 	$L__BB1_21;
	bra.uni 	$L__BB1_37;
$L__BB1_23:
	mov.u32 	%r139, _ZZ21crack_password_sharedPKcPbPciyE13shared_target;
	add.s32 	%r140, %r139, %r33;
	ld.shared.u8 	%rs24, [%r140];
	setp.ne.s16 	%p16, %rs24, 0;
	@%p16 bra 	$L__BB1_37;
	setp.lt.s32 	%p17, %r33, 1;
	mov.b16 	%rs25, 1;
	st.shared.u8 	[_ZZ21crack_password_sharedPKcPbPciyE12shared_found], %rs25;
	st.global.u8 	[%rd2], %rs25;
	@%p17 bra 	$L__BB1_37;
	and.b32  	%r18, %r33, 15;
	setp.lt.u32 	%p18, %r33, 16;
	mov.b32 	%r150, 0;
	@%p18 bra 	$L__BB1_28;
	and.b32  	%r150, %r33, 2147483632;
	neg.s32 	%r148, %r150;
	add.s64 	%rd127, %rd3, 8;
	add.s64 	%rd126, %rd1, 7;
$L__BB1_27:
	.pragma "nounroll";
	ld.local.v2.u8 	{%rs26, %rs27}, [%rd127+-8];
	st.global.u8 	[%rd126+-7], %rs26;
	st.global.u8 	[%rd126+-6], %rs27;
	ld.local.v2.u8 	{%rs28, %rs29}, [%rd127+-6];
	st.global.u8 	[%rd126+-5], %rs28;
	st.global.u8 	[%rd126+-4], %rs29;
	ld.local.v2.u8 	{%rs30, %rs31}, [%rd127+-4];
	st.global.u8 	[%rd126+-3], %rs30;
	st.global.u8 	[%rd126+-2], %rs31;
	ld.local.v2.u8 	{%rs32, %rs33}, [%rd127+-2];
	st.global.u8 	[%rd126+-1], %rs32;
	st.global.u8 	[%rd126], %rs33;
	ld.local.v2.u8 	{%rs34, %rs35}, [%rd127];
	st.global.u8 	[%rd126+1], %rs34;
	st.global.u8 	[%rd126+2], %rs35;
	ld.local.v2.u8 	{%rs36, %rs37}, [%rd127+2];
	st.global.u8 	[%rd126+3], %rs36;
	st.global.u8 	[%rd126+4], %rs37;
	ld.local.v2.u8 	{%rs38, %rs39}, [%rd127+4];
	st.global.u8 	[%rd126+5], %rs38;
	st.global.u8 	[%rd126+6], %rs39;
	ld.local.v2.u8 	{%rs40, %rs41}, [%rd127+6];
	st.global.u8 	[%rd126+7], %rs40;
	st.global.u8 	[%rd126+8], %rs41;
	add.s32 	%r148, %r148, 16;
	add.s64 	%rd127, %rd127, 16;
	add.s64 	%rd126, %rd126, 16;
	setp.ne.s32 	%p19, %r148, 0;
	@%p19 bra 	$L__BB1_27;
$L__BB1_28:
	setp.eq.s32 	%p20, %r18, 0;
	@%p20 bra 	$L__BB1_37;
	and.b32  	%r24, %r33, 7;
	setp.lt.u32 	%p21, %r18, 8;
	@%p21 bra 	$L__BB1_31;
	cvt.u64.u32 	%rd115, %r150;
	add.s64 	%rd116, %rd3, %rd115;
	ld.local.u8 	%rs42, [%rd116];
	add.s64 	%rd117, %rd1, %rd115;
	st.global.u8 	[%rd117], %rs42;
	ld.local.u8 	%rs43, [%rd116+1];
	st.global.u8 	[%rd117+1], %rs43;
	ld.local.u8 	%rs44, [%rd116+2];
	st.global.u8 	[%rd117+2], %rs44;
	ld.local.u8 	%rs45, [%rd116+3];
	st.global.u8 	[%rd117+3], %rs45;
	ld.local.u8 	%rs46, [%rd116+4];
	st.global.u8 	[%rd117+4], %rs46;
	ld.local.u8 	%rs47, [%rd116+5];
	st.global.u8 	[%rd117+5], %rs47;
	ld.local.u8 	%rs48, [%rd116+6];
	st.global.u8 	[%rd117+6], %rs48;
	ld.local.u8 	%rs49, [%rd116+7];
	st.global.u8 	[%rd117+7], %rs49;
	add.s32 	%r150, %r150, 8;
$L__BB1_31:
	setp.eq.s32 	%p22, %r24, 0;
	@%p22 bra 	$L__BB1_37;
	and.b32  	%r27, %r33, 3;
	setp.lt.u32 	%p23, %r24, 4;
	@%p23 bra 	$L__BB1_34;
	cvt.u64.u32 	%rd118, %r150;
	add.s64 	%rd119, %rd3, %rd118;
	ld.local.u8 	%rs50, [%rd119];
	add.s64 	%rd120, %rd1, %rd118;
	st.global.u8 	[%rd120], %rs50;
	ld.local.u8 	%rs51, [%rd119+1];
	st.global.u8 	[%rd120+1], %rs51;
	ld.local.u8 	%rs52, [%rd119+2];
	st.global.u8 	[%rd120+2], %rs52;
	ld.local.u8 	%rs53, [%rd119+3];
	st.global.u8 	[%rd120+3], %rs53;
	add.s32 	%r150, %r150, 4;
$L__BB1_34:
	setp.eq.s32 	%p24, %r27, 0;
	@%p24 bra 	$L__BB1_37;
	cvt.u64.u32 	%rd121, %r150;
	add.s64 	%rd129, %rd1, %rd121;
	add.s64 	%rd128, %rd3, %rd121;
	neg.s32 	%r152, %r27;
$L__BB1_36:
	.pragma "nounroll";
	ld.local.u8 	%rs54, [%rd128];
	st.global.u8 	[%rd129], %rs54;
	add.s64 	%rd129, %rd129, 1;
	add.s64 	%rd128, %rd128, 1;
	add.s32 	%r152, %r152, 1;
	setp.ne.s32 	%p25, %r152, 0;
	@%p25 bra 	$L__BB1_36;
$L__BB1_37:
	ret;

}
	// .globl	_Z23crack_password_registerPKcPbPciy
.visible .entry _Z23crack_password_registerPKcPbPciy(
	.param .u64 .ptr .align 1 _Z23crack_password_registerPKcPbPciy_param_0,
	.param .u64 .ptr .align 1 _Z23crack_password_registerPKcPbPciy_param_1,
	.param .u64 .ptr .align 1 _Z23crack_password_registerPKcPbPciy_param_2,
	.param .u32 _Z23crack_password_registerPKcPbPciy_param_3,
	.param .u64 _Z23crack_password_registerPKcPbPciy_param_4
)
{
	.local .align 2 .b8 	__local_depot2[20];
	.reg .b64 	%SP;
	.reg .b64 	%SPL;
	.reg .pred 	%p<33>;
	.reg .b16 	%rs<97>;
	.reg .b32 	%r<100>;
	.reg .b64 	%rd<187>;

	mov.u64 	%SPL, __local_depot2;
	ld.param.u64 	%rd30, [_Z23crack_password_registerPKcPbPciy_param_0];
	ld.param.u64 	%rd31, [_Z23crack_password_registerPKcPbPciy_param_1];
	ld.param.u64 	%rd32, [_Z23crack_password_registerPKcPbPciy_param_2];
	ld.param.u32 	%r52, [_Z23crack_password_registerPKcPbPciy_param_3];
	ld.param.u64 	%rd29, [_Z23crack_password_registerPKcPbPciy_param_4];
	cvta.to.global.u64 	%rd1, %rd32;
	cvta.to.global.u64 	%rd2, %rd30;
	cvta.to.global.u64 	%rd3, %rd31;
	add.u64 	%rd4, %SPL, 0;
	add.u64 	%rd5, %SPL, 10;
	ld.global.u8 	%rs1, [%rd3];
	setp.ne.s16 	%p1, %rs1, 0;
	@%p1 bra 	$L__BB2_47;
	setp.lt.s32 	%p2, %r52, 0;
	@%p2 bra 	$L__BB2_14;
	add.s32 	%r1, %r52, 1;
	and.b32  	%r2, %r1, 15;
	setp.lt.u32 	%p3, %r52, 15;
	mov.b32 	%r82, 0;
	@%p3 bra 	$L__BB2_5;
	and.b32  	%r82, %r1, -16;
	mov.b32 	%r94, 0;
$L__BB2_4:
	.pragma "nounroll";
	cvt.u64.u32 	%rd35, %r94;
	add.s64 	%rd36, %rd2, %rd35;
	ld.global.u8 	%rs2, [%rd36];
	add.s64 	%rd37, %rd4, %rd35;
	ld.global.u8 	%rs3, [%rd36+1];
	st.local.v2.u8 	[%rd37], {%rs2, %rs3};
	ld.global.u8 	%rs4, [%rd36+2];
	ld.global.u8 	%rs5, [%rd36+3];
	st.local.v2.u8 	[%rd37+2], {%rs4, %rs5};
	ld.global.u8 	%rs6, [%rd36+4];
	ld.global.u8 	%rs7, [%rd36+5];
	st.local.v2.u8 	[%rd37+4], {%rs6, %rs7};
	ld.global.u8 	%rs8, [%rd36+6];
	ld.global.u8 	%rs9, [%rd36+7];
	st.local.v2.u8 	[%rd37+6], {%rs8, %rs9};
	ld.global.u8 	%rs10, [%rd36+8];
	ld.global.u8 	%rs11, [%rd36+9];
	st.local.v2.u8 	[%rd37+8], {%rs10, %rs11};
	ld.global.u8 	%rs12, [%rd36+10];
	ld.global.u8 	%rs13, [%rd36+11];
	st.local.v2.u8 	[%rd37+10], {%rs12, %rs13};
	ld.global.u8 	%rs14, [%rd36+12];
	ld.global.u8 	%rs15, [%rd36+13];
	st.local.v2.u8 	[%rd37+12], {%rs14, %rs15};
	ld.global.u8 	%rs16, [%rd36+14];
	ld.global.u8 	%rs17, [%rd36+15];
	st.local.v2.u8 	[%rd37+14], {%rs16, %rs17};
	add.s32 	%r94, %r94, 16;
	setp.eq.s32 	%p4, %r94, %r82;
	@%p4 bra 	$L__BB2_5;
	bra.uni 	$L__BB2_4;
$L__BB2_5:
	setp.eq.s32 	%p5, %r2, 0;
	@%p5 bra 	$L__BB2_14;
	and.b32  	%r5, %r1, 7;
	setp.lt.u32 	%p6, %r2, 8;
	@%p6 bra 	$L__BB2_8;
	cvt.u64.u32 	%rd38, %r82;
	add.s64 	%rd39, %rd2, %rd38;
	ld.global.u8 	%rs18, [%rd39];
	add.s64 	%rd40, %rd4, %rd38;
	st.local.u8 	[%rd40], %rs18;
	ld.global.u8 	%rs19, [%rd39+1];
	st.local.u8 	[%rd40+1], %rs19;
	ld.global.u8 	%rs20, [%rd39+2];
	st.local.u8 	[%rd40+2], %rs20;
	ld.global.u8 	%rs21, [%rd39+3];
	st.local.u8 	[%rd40+3], %rs21;
	ld.global.u8 	%rs22, [%rd39+4];
	st.local.u8 	[%rd40+4], %rs22;
	ld.global.u8 	%rs23, [%rd39+5];
	st.local.u8 	[%rd40+5], %rs23;
	ld.global.u8 	%rs24, [%rd39+6];
	st.local.u8 	[%rd40+6], %rs24;
	ld.global.u8 	%rs25, [%rd39+7];
	st.local.u8 	[%rd40+7], %rs25;
	add.s32 	%r82, %r82, 8;
$L__BB2_8:
	setp.eq.s32 	%p7, %r5, 0;
	@%p7 bra 	$L__BB2_14;
	and.b32  	%r8, %r1, 3;
	setp.lt.u32 	%p8, %r5, 4;
	@%p8 bra 	$L__BB2_11;
	cvt.u64.u32 	%rd41, %r82;
	add.s64 	%rd42, %rd2, %rd41;
	ld.global.u8 	%rs26, [%rd42];
	add.s64 	%rd43, %rd4, %rd41;
	st.local.u8 	[%rd43], %rs26;
	ld.global.u8 	%rs27, [%rd42+1];
	st.local.u8 	[%rd43+1], %rs27;
	ld.global.u8 	%rs28, [%rd42+2];
	st.local.u8 	[%rd43+2], %rs28;
	ld.global.u8 	%rs29, [%rd42+3];
	st.local.u8 	[%rd43+3], %rs29;
	add.s32 	%r82, %r82, 4;
$L__BB2_11:
	setp.eq.s32 	%p9, %r8, 0;
	@%p9 bra 	$L__BB2_14;
	mov.b32 	%r86, 0;
$L__BB2_13:
	.pragma "nounroll";
	cvt.u64.u32 	%rd44, %r82;
	add.s64 	%rd45, %rd2, %rd44;
	ld.global.u8 	%rs30, [%rd45];
	add.s64 	%rd46, %rd4, %rd44;
	st.local.u8 	[%rd46], %rs30;
	add.s32 	%r82, %r82, 1;
	add.s32 	%r86, %r86, 1;
	setp.ne.s32 	%p10, %r86, %r8;
	@%p10 bra 	$L__BB2_13;
$L__BB2_14:
	cvt.s64.s32 	%rd47, %r52;
	add.s64 	%rd6, %rd5, %rd47;
	setp.lt.s32 	%p11, %r52, 1;
	add.s64 	%rd7, %rd4, %rd47;
	@%p11 bra 	$L__BB2_33;
	and.b32  	%r15, %r52, 7;
	add.s32 	%r16, %r15, -1;
	and.b32  	%r17, %r52, 3;
	and.b32  	%r18, %r52, 1;
	add.s32 	%r19, %r52, -4;
	and.b32  	%r57, %r52, 2147483640;
	neg.s32 	%r20, %r57;
	mov.u32 	%r58, %tid.x;
	mov.u32 	%r59, %ntid.x;
	mov.u32 	%r60, %ctaid.x;
	mad.lo.s32 	%r61, %r60, %r59, %r58;
	shl.b32 	%r62, %r61, 5;
	cvt.u64.u32 	%rd48, %r62;
	add.s64 	%rd8, %rd29, %rd48;
	mov.b32 	%r87, 0;
$L__BB2_16:
	setp.lt.u32 	%p13, %r52, 8;
	cvt.u64.u32 	%rd49, %r87;
	add.s64 	%rd181, %rd8, %rd49;
	mov.b16 	%rs33, 0;
	st.local.u8 	[%rd6], %rs33;
	mov.u32 	%r92, %r52;
	@%p13 bra 	$L__BB2_20;
	mov.u32 	%r88, %r20;
	mov.u32 	%r89, %r19;
$L__BB2_18:
	.pragma "nounroll";
	add.s32 	%r63, %r89, 3;
	mov.u64 	%rd50, $str;
	mul.hi.u64 	%rd51, %rd181, 5675921253449092805;
	shr.u64 	%rd52, %rd51, 3;
	mul.lo.s64 	%rd53, %rd52, 26;
	sub.s64 	%rd54, %rd181, %rd53;
	add.s64 	%rd55, %rd50, %rd54;
	ld.global.nc.u8 	%rs34, [%rd55];
	cvt.u16.u8 	%rs35, %rs34;
	cvt.u64.u32 	%rd56, %r63;
	add.s64 	%rd57, %rd5, %rd56;
	st.local.u8 	[%rd57], %rs35;
	add.s32 	%r64, %r89, 2;
	mul.hi.u64 	%rd58, %rd52, 709490156681136601;
	mul.lo.s64 	%rd59, %rd58, 26;
	sub.s64 	%rd60, %rd52, %rd59;
	add.s64 	%rd61, %rd50, %rd60;
	ld.global.nc.u8 	%rs36, [%rd61];
	cvt.u16.u8 	%rs37, %rs36;
	cvt.u64.u32 	%rd62, %r64;
	add.s64 	%rd63, %rd5, %rd62;
	st.local.u8 	[%rd63], %rs37;
	shr.u64 	%rd64, %rd181, 2;
	mul.hi.u64 	%rd65, %rd64, 1746437308753567017;
	shr.u64 	%rd66, %rd65, 4;
	add.s32 	%r65, %r89, 1;
	mul.hi.u64 	%rd67, %rd66, 709490156681136601;
	mul.lo.s64 	%rd68, %rd67, 26;
	sub.s64 	%rd69, %rd66, %rd68;
	add.s64 	%rd70, %rd50, %rd69;
	ld.global.nc.u8 	%rs38, [%rd70];
	cvt.u16.u8 	%rs39, %rs38;
	cvt.u64.u32 	%rd71, %r65;
	add.s64 	%rd72, %rd5, %rd71;
	st.local.u8 	[%rd72], %rs39;
	mul.hi.u64 	%rd73, %rd181, -1251053649059045603;
	shr.u64 	%rd74, %rd73, 14;
	add.s32 	%r66, %r89, -4;
	mul.hi.u64 	%rd75, %rd74, 709490156681136601;
	mul.lo.s64 	%rd76, %rd75, 26;
	sub.s64 	%rd77, %rd74, %rd76;
	add.s64 	%rd78, %rd50, %rd77;
	ld.global.nc.u8 	%rs40, [%rd78];
	cvt.u16.u8 	%rs41, %rs40;
	cvt.u64.u32 	%rd79, %r89;
	add.s64 	%rd80, %rd5, %rd79;
	st.local.u8 	[%rd80], %rs41;
	mul.hi.u64 	%rd81, %rd181, -7864780735463086377;
	shr.u64 	%rd82, %rd81, 18;
	add.s32 	%r67, %r89, -1;
	mul.hi.u64 	%rd83, %rd82, 709490156681136601;
	mul.lo.s64 	%rd84, %rd83, 26;
	sub.s64 	%rd85, %rd82, %rd84;
	add.s64 	%rd86, %rd50, %rd85;
	ld.global.nc.u8 	%rs42, [%rd86];
	cvt.u16.u8 	%rs43, %rs42;
	cvt.u64.u32 	%rd87, %r67;
	add.s64 	%rd88, %rd5, %rd87;
	st.local.u8 	[%rd88], %rs43;
	mul.hi.u64 	%rd89, %rd181, -5422789195867748245;
	shr.u64 	%rd90, %rd89, 23;
	add.s32 	%r68, %r89, -2;
	mul.hi.u64 	%rd91, %rd90, 709490156681136601;
	mul.lo.s64 	%rd92, %rd91, 26;
	sub.s64 	%rd93, %rd90, %rd92;
	add.s64 	%rd94, %rd50, %rd93;
	ld.global.nc.u8 	%rs44, [%rd94];
	cvt.u16.u8 	%rs45, %rs44;
	cvt.u64.u32 	%rd95, %r68;
	add.s64 	%rd96, %rd5, %rd95;
	st.local.u8 	[%rd96], %rs45;
	mul.hi.u64 	%rd97, %rd181, 8014741463287263613;
	shr.u64 	%rd98, %rd97, 27;
	add.s32 	%r69, %r89, -3;
	mul.hi.u64 	%rd99, %rd98, 709490156681136601;
	mul.lo.s64 	%rd100, %rd99, 26;
	sub.s64 	%rd101, %rd98, %rd100;
	add.s64 	%rd102, %rd50, %rd101;
	ld.global.nc.u8 	%rs46, [%rd102];
	cvt.u16.u8 	%rs47, %rs46;
	cvt.u64.u32 	%rd103, %r69;
	add.s64 	%rd104, %rd5, %rd103;
	st.local.u8 	[%rd104], %rs47;
	shr.u64 	%rd105, %rd181, 7;
	mul.hi.u64 	%rd106, %rd105, 77064821762377535;
	shr.u64 	%rd107, %rd106, 18;
	cvt.u32.u64 	%r70, %rd107;
	mul.hi.u32 	%r71, %r70, 1321528399;
	shr.u32 	%r72, %r71, 3;
	mul.lo.s32 	%r73, %r72, 26;
	sub.s32 	%r74, %r70, %r73;
	cvt.u64.u32 	%rd108, %r74;
	add.s64 	%rd109, %rd50, %rd108;
	ld.global.nc.u8 	%rs48, [%rd109];
	cvt.u16.u8 	%rs49, %rs48;
	cvt.u64.u32 	%rd110, %r66;
	add.s64 	%rd111, %rd5, %rd110;
	st.local.u8 	[%rd111], %rs49;
	mul.hi.u64 	%rd112, %rd181, -6306070614528844605;
	shr.u64 	%rd181, %rd112, 37;
	add.s32 	%r89, %r89, -8;
	add.s32 	%r88, %r88, 8;
	setp.eq.s32 	%p14, %r88, 0;
	@%p14 bra 	$L__BB2_19;
	bra.uni 	$L__BB2_18;
$L__BB2_19:
	add.s32 	%r92, %r89, 4;
$L__BB2_20:
	setp.eq.s32 	%p15, %r15, 0;
	@%p15 bra 	$L__BB2_28;
	setp.lt.u32 	%p16, %r16, 3;
	@%p16 bra 	$L__BB2_23;
	add.s32 	%r75, %r92, -1;
	mov.u64 	%rd113, $str;
	mul.hi.u64 	%rd114, %rd181, 5675921253449092805;
	shr.u64 	%rd115, %rd114, 3;
	mul.lo.s64 	%rd116, %rd115, 26;
	sub.s64 	%rd117, %rd181, %rd116;
	add.s64 	%rd118, %rd113, %rd117;
	ld.global.nc.u8 	%rs50, [%rd118];
	cvt.u16.u8 	%rs51, %rs50;
	cvt.u64.u32 	%rd119, %r75;
	add.s64 	%rd120, %rd5, %rd119;
	st.local.u8 	[%rd120], %rs51;
	add.s32 	%r76, %r92, -2;
	mul.hi.u64 	%rd121, %rd115, 709490156681136601;
	mul.lo.s64 	%rd122, %rd121, 26;
	sub.s64 	%rd123, %rd115, %rd122;
	add.s64 	%rd124, %rd113, %rd123;
	ld.global.nc.u8 	%rs52, [%rd124];
	cvt.u16.u8 	%rs53, %rs52;
	cvt.u64.u32 	%rd125, %r76;
	add.s64 	%rd126, %rd5, %rd125;
	st.local.u8 	[%rd126], %rs53;
	shr.u64 	%rd127, %rd181, 2;
	mul.hi.u64 	%rd128, %rd127, 1746437308753567017;
	shr.u64 	%rd129, %rd128, 4;
	add.s32 	%r77, %r92, -3;
	mul.hi.u64 	%rd130, %rd129, 709490156681136601;
	mul.lo.s64 	%rd131, %rd130, 26;
	sub.s64 	%rd132, %rd129, %rd131;
	add.s64 	%rd133, %rd113, %rd132;
	ld.global.nc.u8 	%rs54, [%rd133];
	cvt.u16.u8 	%rs55, %rs54;
	cvt.u64.u32 	%rd134, %r77;
	add.s64 	%rd135, %rd5, %rd134;
	st.local.u8 	[%rd135], %rs55;
	mul.hi.u64 	%rd136, %rd181, -1251053649059045603;
	shr.u64 	%rd137, %rd136, 14;
	add.s32 	%r92, %r92, -4;
	mul.hi.u64 	%rd138, %rd137, 709490156681136601;
	mul.lo.s64 	%rd139, %rd138, 26;
	sub.s64 	%rd140, %rd137, %rd139;
	add.s64 	%rd141, %rd113, %rd140;
	ld.global.nc.u8 	%rs56, [%rd141];
	cvt.u16.u8 	%rs57, %rs56;
	cvt.u64.u32 	%rd142, %r92;
	add.s64 	%rd143, %rd5, %rd142;
	st.local.u8 	[%rd143], %rs57;
	mul.hi.u64 	%rd144, %rd181, -7864780735463086377;
	shr.u64 	%rd181, %rd144, 18;
$L__BB2_23:
	setp.eq.s32 	%p17, %r17, 0;
	@%p17 bra 	$L__BB2_28;
	setp.eq.s32 	%p18, %r17, 1;
	@%p18 bra 	$L__BB2_26;
	add.s32 	%r78, %r92, -1;
	mov.u64 	%rd145, $str;
	mul.hi.u64 	%rd146, %rd181, 5675921253449092805;
	shr.u64 	%rd147, %rd146, 3;
	mul.lo.s64 	%rd148, %rd147, 26;
	sub.s64 	%rd149, %rd181, %rd148;
	add.s64 	%rd150, %rd145, %rd149;
	ld.global.nc.u8 	%rs58, [%rd150];
	cvt.u16.u8 	%rs59, %rs58;
	cvt.u64.u32 	%rd151, %r78;
	add.s64 	%rd152, %rd5, %rd151;
	st.local.u8 	[%rd152], %rs59;
	add.s32 	%r92, %r92, -2;
	mul.hi.u64 	%rd153, %rd147, 709490156681136601;
	mul.lo.s64 	%rd154, %rd153, 26;
	sub.s64 	%rd155, %rd147, %rd154;
	add.s64 	%rd156, %rd145, %rd155;
	ld.global.nc.u8 	%rs60, [%rd156];
	cvt.u16.u8 	%rs61, %rs60;
	cvt.u64.u32 	%rd157, %r92;
	add.s64 	%rd158, %rd5, %rd157;
	st.local.u8 	[%rd158], %rs61;
	shr.u64 	%rd159, %rd181, 2;
	mul.hi.u64 	%rd160, %rd159, 1746437308753567017;
	shr.u64 	%rd181, %rd160, 4;
$L__BB2_26:
	setp.eq.s32 	%p19, %r18, 0;
	@%p19 bra 	$L__BB2_28;
	add.s32 	%r79, %r92, -1;
	mul.hi.u64 	%rd161, %rd181, 5675921253449092805;
	shr.u64 	%rd162, %rd161, 3;
	mul.lo.s64 	%rd163, %rd162, 26;
	sub.s64 	%rd164, %rd181, %rd163;
	mov.u64 	%rd165, $str;
	add.s64 	%rd166, %rd165, %rd164;
	ld.global.nc.u8 	%rs62, [%rd166];
	cvt.u16.u8 	%rs63, %rs62;
	cvt.u64.u32 	%rd167, %r79;
	add.s64 	%rd168, %rd5, %rd167;
	st.local.u8 	[%rd168], %rs63;
$L__BB2_28:
	mov.b32 	%r90, 0;
$L__BB2_29:
	cvt.u64.u32 	%rd169, %r90;
	add.s64 	%rd170, %rd5, %rd169;
	ld.local.u8 	%rs64, [%rd170];
	add.s64 	%rd171, %rd4, %rd169;
	ld.local.u8 	%rs65, [%rd171];
	setp.ne.s16 	%p20, %rs64, %rs65;
	@%p20 bra 	$L__BB2_32;
	add.s32 	%r90, %r90, 1;
	setp.eq.s32 	%p21, %r90, %r52;
	@%p21 bra 	$L__BB2_31;
	bra.uni 	$L__BB2_29;
$L__BB2_31:
	ld.local.u8 	%rs66, [%rd7];
	setp.eq.s16 	%p22, %rs66, 0;
	@%p22 bra 	$L__BB2_34;
$L__BB2_32:
	add.s32 	%r87, %r87, 1;
	setp.eq.s32 	%p23, %r87, 32;
	@%p23 bra 	$L__BB2_47;
	bra.uni 	$L__BB2_16;
$L__BB2_33:
	mov.b16 	%rs31, 0;
	st.local.u8 	[%rd6], %rs31;
	ld.local.u8 	%rs32, [%rd7];
	setp.ne.s16 	%p12, %rs32, 0;
	@%p12 bra 	$L__BB2_47;
$L__BB2_34:
	setp.lt.s32 	%p24, %r52, 1;
	mov.b16 	%rs67, 1;
	st.global.u8 	[%rd3], %rs67;
	@%p24 bra 	$L__BB2_47;
	and.b32  	%r37, %r52, 15;
	setp.lt.u32 	%p25, %r52, 16;
	mov.b32 	%r97, 0;
	@%p25 bra 	$L__BB2_38;
	and.b32  	%r97, %r52, 2147483632;
	neg.s32 	%r95, %r97;
	add.s64 	%rd184, %rd5, 8;
	add.s64 	%rd183, %rd1, 7;
$L__BB2_37:
	.pragma "nounroll";
	ld.local.v2.u8 	{%rs68, %rs69}, [%rd184+-8];
	st.global.u8 	[%rd183+-7], %rs68;
	st.global.u8 	[%rd183+-6], %rs69;
	ld.local.v2.u8 	{%rs70, %rs71}, [%rd184+-6];
	st.global.u8 	[%rd183+-5], %rs70;
	st.global.u8 	[%rd183+-4], %rs71;
	ld.local.v2.u8 	{%rs72, %rs73}, [%rd184+-4];
	st.global.u8 	[%rd183+-3], %rs72;
	st.global.u8 	[%rd183+-2], %rs73;
	ld.local.v2.u8 	{%rs74, %rs75}, [%rd184+-2];
	st.global.u8 	[%rd183+-1], %rs74;
	st.global.u8 	[%rd183], %rs75;
	ld.local.v2.u8 	{%rs76, %rs77}, [%rd184];
	st.global.u8 	[%rd183+1], %rs76;
	st.global.u8 	[%rd183+2], %rs77;
	ld.local.v2.u8 	{%rs78, %rs79}, [%rd184+2];
	st.global.u8 	[%rd183+3], %rs78;
	st.global.u8 	[%rd183+4], %rs79;
	ld.local.v2.u8 	{%rs80, %rs81}, [%rd184+4];
	st.global.u8 	[%rd183+5], %rs80;
	st.global.u8 	[%rd183+6], %rs81;
	ld.local.v2.u8 	{%rs82, %rs83}, [%rd184+6];
	st.global.u8 	[%rd183+7], %rs82;
	st.global.u8 	[%rd183+8], %rs83;
	add.s32 	%r95, %r95, 16;
	add.s64 	%rd184, %rd184, 16;
	add.s64 	%rd183, %rd183, 16;
	setp.ne.s32 	%p26, %r95, 0;
	@%p26 bra 	$L__BB2_37;
$L__BB2_38:
	setp.eq.s32 	%p27, %r37, 0;
	@%p27 bra 	$L__BB2_47;
	and.b32  	%r43, %r52, 7;
	setp.lt.u32 	%p28, %r37, 8;
	@%p28 bra 	$L__BB2_41;
	cvt.u64.u32 	%rd172, %r97;
	add.s64 	%rd173, %rd5, %rd172;
	ld.local.u8 	%rs84, [%rd173];
	add.s64 	%rd174, %rd1, %rd172;
	st.global.u8 	[%rd174], %rs84;
	ld.local.u8 	%rs85, [%rd173+1];
	st.global.u8 	[%rd174+1], %rs85;
	ld.local.u8 	%rs86, [%rd173+2];
	st.global.u8 	[%rd174+2], %rs86;
	ld.local.u8 	%rs87, [%rd173+3];
	st.global.u8 	[%rd174+3], %rs87;
	ld.local.u8 	%rs88, [%rd173+4];
	st.global.u8 	[%rd174+4], %rs88;
	ld.local.u8 	%rs89, [%rd173+5];
	st.global.u8 	[%rd174+5], %rs89;
	ld.local.u8 	%rs90, [%rd173+6];
	st.global.u8 	[%rd174+6], %rs90;
	ld.local.u8 	%rs91, [%rd173+7];
	st.global.u8 	[%rd174+7], %rs91;
	add.s32 	%r97, %r97, 8;
$L__BB2_41:
	setp.eq.s32 	%p29, %r43, 0;
	@%p29 bra 	$L__BB2_47;
	and.b32  	%r46, %r52, 3;
	setp.lt.u32 	%p30, %r43, 4;
	@%p30 bra 	$L__BB2_44;
	cvt.u64.u32 	%rd175, %r97;
	add.s64 	%rd176, %rd5, %rd175;
	ld.local.u8 	%rs92, [%rd176];
	add.s64 	%rd177, %rd1, %rd175;
	st.global.u8 	[%rd177], %rs92;
	ld.local.u8 	%rs93, [%rd176+1];
	st.global.u8 	[%rd177+1], %rs93;
	ld.local.u8 	%rs94, [%rd176+2];
	st.global.u8 	[%rd177+2], %rs94;
	ld.local.u8 	%rs95, [%rd176+3];
	st.global.u8 	[%rd177+3], %rs95;
	add.s32 	%r97, %r97, 4;
$L__BB2_44:
	setp.eq.s32 	%p31, %r46, 0;
	@%p31 bra 	$L__BB2_47;
	cvt.u64.u32 	%rd178, %r97;
	add.s64 	%rd186, %rd1, %rd178;
	add.s64 	%rd185, %rd5, %rd178;
	neg.s32 	%r99, %r46;
$L__BB2_46:
	.pragma "nounroll";
	ld.local.u8 	%rs96, [%rd185];
	st.global.u8 	[%rd186], %rs96;
	add.s64 	%rd186, %rd186, 1;
	add.s64 	%rd185, %rd185, 1;
	add.s32 	%r99, %r99, 1;
	setp.ne.s32 	%p32, %r99, 0;
	@%p32 bra 	$L__BB2_46;
$L__BB2_47:
	ret;

}


// ===== COMPILED SASS (sm_100) =====

	.target	sm_100

	.elftype	@"ET_EXEC"


//--------------------- .note.nv.tkinfo           --------------------------
	.section	.note.nv.tkinfo,"",@"SHT_NOTE"
	.sectionflags	@"SHF_NOTE_NV_TKINFO"
	.tkinfo
        /*0018*/ 	.word	0x00000002
        /*0030*/ 	.string	""
        /*0030*/ 	.string	"ptxas"
        /*0030*/ 	.string	"Cuda compilation tools, release 13.0, V13.0.88"
        /*0030*/ 	.string	"Build cuda_13.0.r13.0/compiler.36424714_0"
        /*0030*/ 	.string	"-arch sm_100 -m 64 "



//--------------------- .note.nv.cuinfo           --------------------------
	.section	.note.nv.cuinfo,"",@"SHT_NOTE"
	.sectionflags	@"SHF_NOTE_NV_CUINFO"
        /*0018*/ 	.short	0x0002
        /*001a*/ 	.short	0x0064
        /*001c*/ 	.short	0x0082
	.zero		2


//--------------------- .nv.info                  --------------------------
	.section	.nv.info,"",@"SHT_CUDA_INFO"
	.align	4


	//----- nvinfo : EIATTR_REGCOUNT
	.align		4
        /*0000*/ 	.byte	0x04, 0x2f
        /*0002*/ 	.short	(.L_2 - .L_1)
	.align		4
.L_1:
        /*0004*/ 	.word	index@(_Z20crack_password_naivePKcPbPciy)
        /*0008*/ 	.word	0x00000020


	//----- nvinfo : EIATTR_FRAME_SIZE
	.align		4
.L_2:
        /*000c*/ 	.byte	0x04, 0x11
        /*000e*/ 	.short	(.L_4 - .L_3)
	.align		4
.L_3:
        /*0010*/ 	.word	index@(_Z20crack_password_naivePKcPbPciy)
        /*0014*/ 	.word	0x00000010


	//----- nvinfo : EIATTR_REGCOUNT
	.align		4
.L_4:
        /*0018*/ 	.byte	0x04, 0x2f
        /*001a*/ 	.short	(.L_6 - .L_5)
	.align		4
.L_5:
        /*001c*/ 	.word	index@(_Z21crack_password_sharedPKcPbPciy)
        /*0020*/ 	.word	0x00000020


	//----- nvinfo : EIATTR_FRAME_SIZE
	.align		4
.L_6:
        /*0024*/ 	.byte	0x04, 0x11
        /*0026*/ 	.short	(.L_8 - .L_7)
	.align		4
.L_7:
        /*0028*/ 	.word	index@(_Z21crack_password_sharedPKcPbPciy)
        /*002c*/ 	.word	0x00000010


	//----- nvinfo : EIATTR_REGCOUNT
	.align		4
.L_8:
        /*0030*/ 	.byte	0x04, 0x2f
        /*0032*/ 	.short	(.L_10 - .L_9)
	.align		4
.L_9:
        /*0034*/ 	.word	index@(_Z23crack_password_registerPKcPbPciy)
        /*0038*/ 	.word	0x00000020


	//----- nvinfo : EIATTR_FRAME_SIZE
	.align		4
.L_10:
        /*003c*/ 	.byte	0x04, 0x11
        /*003e*/ 	.short	(.L_12 - .L_11)
	.align		4
.L_11:
        /*0040*/ 	.word	index@(_Z23crack_password_registerPKcPbPciy)
        /*0044*/ 	.word	0x00000018


	//----- nvinfo : EIATTR_MIN_STACK_SIZE
	.align		4
.L_12:
        /*0048*/ 	.byte	0x04, 0x12
        /*004a*/ 	.short	(.L_14 - .L_13)
	.align		4
.L_13:
        /*004c*/ 	.word	index@(_Z23crack_password_registerPKcPbPciy)
        /*0050*/ 	.word	0x00000018


	//----- nvinfo : EIATTR_MIN_STACK_SIZE
	.align		4
.L_14:
        /*0054*/ 	.byte	0x04, 0x12
        /*0056*/ 	.short	(.L_16 - .L_15)
	.align		4
.L_15:
        /*0058*/ 	.word	index@(_Z21crack_password_sharedPKcPbPciy)
        /*005c*/ 	.word	0x00000010


	//----- nvinfo : EIATTR_MIN_STACK_SIZE
	.align		4
.L_16:
        /*0060*/ 	.byte	0x04, 0x12
        /*0062*/ 	.short	(.L_18 - .L_17)
	.align		4
.L_17:
        /*0064*/ 	.word	index@(_Z20crack_password_naivePKcPbPciy)
        /*0068*/ 	.word	0x00000010
.L_18:


//--------------------- .nv.compat                --------------------------
	.section	.nv.compat,"",@"SHT_CUDA_COMPAT_INFO"
	.align	4
        /*0000*/ 	.byte	0x02, 0x09, 0x00, 0x00, 0x02, 0x02, 0x01, 0x00, 0x02, 0x05, 0x05, 0x00, 0x03, 0x07, 0x01, 0x01
        /*0010*/ 	.byte	0x02, 0x03, 0x00, 0x00, 0x02, 0x06, 0x01, 0x00, 0x04, 0x0b, 0x08, 0x00, 0x09, 0x00, 0x00, 0x00
        /*0020*/ 	.byte	0x00, 0x00, 0x00, 0x00


//--------------------- .nv.info._Z23crack_password_registerPKcPbPciy --------------------------
	.section	.nv.info._Z23crack_password_registerPKcPbPciy,"",@"SHT_CUDA_INFO"
	.sectionflags	@""
	.align	4


	//----- nvinfo : EIATTR_CUDA_API_VERSION
	.align		4
        /*0000*/ 	.byte	0x04, 0x37
        /*0002*/ 	.short	(.L_20 - .L_19)
.L_19:
        /*0004*/ 	.word	0x00000082


	//----- nvinfo : EIATTR_KPARAM_INFO
	.align		4
.L_20:
        /*0008*/ 	.byte	0x04, 0x17
        /*000a*/ 	.short	(.L_22 - .L_21)
.L_21:
        /*000c*/ 	.word	0x00000000
        /*0010*/ 	.short	0x0004
        /*0012*/ 	.short	0x0020
        /*0014*/ 	.byte	0x00, 0xf0, 0x21, 0x00


	//----- nvinfo : EIATTR_KPARAM_INFO
	.align		4
.L_22:
        /*0018*/ 	.byte	0x04, 0x17
        /*001a*/ 	.short	(.L_24 - .L_23)
.L_23:
        /*001c*/ 	.word	0x00000000
        /*0020*/ 	.short	0x0003
        /*0022*/ 	.short	0x0018
        /*0024*/ 	.byte	0x00, 0xf0, 0x11, 0x00


	//----- nvinfo : EIATTR_KPARAM_INFO
	.align		4
.L_24:
        /*0028*/ 	.byte	0x04, 0x17
        /*002a*/ 	.short	(.L_26 - .L_25)
.L_25:
        /*002c*/ 	.word	0x00000000
        /*0030*/ 	.short	0x0002
        /*0032*/ 	.short	0x0010
        /*0034*/ 	.byte	0x00, 0xf5, 0x21, 0x00


	//----- nvinfo : EIATTR_KPARAM_INFO
	.align		4
.L_26:
        /*0038*/ 	.byte	0x04, 0x17
        /*003a*/ 	.short	(.L_28 - .L_27)
.L_27:
        /*003c*/ 	.word	0x00000000
        /*0040*/ 	.short	0x0001
        /*0042*/ 	.short	0x0008
        /*0044*/ 	.byte	0x00, 0xf5, 0x21, 0x00


	//----- nvinfo : EIATTR_KPARAM_INFO
	.align		4
.L_28:
        /*0048*/ 	.byte	0x04, 0x17
        /*004a*/ 	.short	(.L_30 - .L_29)
.L_29:
        /*004c*/ 	.word	0x00000000
        /*0050*/ 	.short	0x0000
        /*0052*/ 	.short	0x0000
        /*0054*/ 	.byte	0x00, 0xf5, 0x21, 0x00


	//----- nvinfo : EIATTR_SPARSE_MMA_MASK
	.align		4
.L_30:
        /*0058*/ 	.byte	0x03, 0x50
        /*005a*/ 	.short	0x0000


	//----- nvinfo : EIATTR_MAXREG_COUNT
	.align		4
        /*005c*/ 	.byte	0x03, 0x1b
        /*005e*/ 	.short	0x00ff


	//----- nvinfo : EIATTR_MERCURY_ISA_VERSION
	.align		4
        /*0060*/ 	.byte	0x03, 0x5f
        /*0062*/ 	.short	0x0101


	//----- nvinfo : EIATTR_VRC_CTA_INIT_COUNT
	.align		4
        /*0064*/ 	.byte	0x02, 0x4a
	.zero		1
	.zero		1


	//----- nvinfo : EIATTR_EXIT_INSTR_OFFSETS
	.align		4
        /*0068*/ 	.byte	0x04, 0x1c
        /*006a*/ 	.short	(.L_32 - .L_31)


	//   ....[0]....
.L_31:
        /*006c*/ 	.word	0x00000060


	//   ....[1]....
        /*0070*/ 	.word	0x00002070


	//   ....[2]....
        /*0074*/ 	.word	0x000020e0


	//   ....[3]....
        /*0078*/ 	.word	0x00002130


	//   ....[4]....
        /*007c*/ 	.word	0x00002530


	//   ....[5]....
        /*0080*/ 	.word	0x000026f0


	//   ....[6]....
        /*0084*/ 	.word	0x00002830


	//   ....[7]....
        /*0088*/ 	.word	0x00002930


	//----- nvinfo : EIATTR_CRS_STACK_SIZE
	.align		4
.L_32:
        /*008c*/ 	.byte	0x04, 0x1e
        /*008e*/ 	.short	(.L_34 - .L_33)
.L_33:
        /*0090*/ 	.word	0x00000000


	//----- nvinfo : EIATTR_CBANK_PARAM_SIZE
	.align		4
.L_34:
        /*0094*/ 	.byte	0x03, 0x19
        /*0096*/ 	.short	0x0028


	//----- nvinfo : EIATTR_PARAM_CBANK
	.align		4
        /*0098*/ 	.byte	0x04, 0x0a
        /*009a*/ 	.short	(.L_36 - .L_35)
	.align		4
.L_35:
        /*009c*/ 	.word	index@(.nv.constant0._Z23crack_password_registerPKcPbPciy)
        /*00a0*/ 	.short	0x0380
        /*00a2*/ 	.short	0x0028


	//----- nvinfo : EIATTR_SW_WAR
	.align		4
.L_36:
        /*00a4*/ 	.byte	0x04, 0x36
        /*00a6*/ 	.short	(.L_38 - .L_37)
.L_37:
        /*00a8*/ 	.word	0x00000008
.L_38:


//--------------------- .nv.info._Z21crack_password_sharedPKcPbPciy --------------------------
	.section	.nv.info._Z21crack_password_sharedPKcPbPciy,"",@"SHT_CUDA_INFO"
	.sectionflags	@""
	.align	4


	//----- nvinfo : EIATTR_CUDA_API_VERSION
	.align		4
        /*0000*/ 	.byte	0x04, 0x37
        /*0002*/ 	.short	(.L_40 - .L_39)
.L_39:
        /*0004*/ 	.word	0x00000082


	//----- nvinfo : EIATTR_KPARAM_INFO
	.align		4
.L_40:
        /*0008*/ 	.byte	0x04, 0x17
        /*000a*/ 	.short	(.L_42 - .L_41)
.L_41:
        /*000c*/ 	.word	0x00000000
        /*0010*/ 	.short	0x0004
        /*0012*/ 	.short	0x0020
        /*0014*/ 	.byte	0x00, 0xf0, 0x21, 0x00


	//----- nvinfo : EIATTR_KPARAM_INFO
	.align		4
.L_42:
        /*0018*/ 	.byte	0x04, 0x17
        /*001a*/ 	.short	(.L_44 - .L_43)
.L_43:
        /*001c*/ 	.word	0x00000000
        /*0020*/ 	.short	0x0003
        /*0022*/ 	.short	0x0018
        /*0024*/ 	.byte	0x00, 0xf0, 0x11, 0x00


	//----- nvinfo : EIATTR_KPARAM_INFO
	.align		4
.L_44:
        /*0028*/ 	.byte	0x04, 0x17
        /*002a*/ 	.short	(.L_46 - .L_45)
.L_45:
        /*002c*/ 	.word	0x00000000
        /*0030*/ 	.short	0x0002
        /*0032*/ 	.short	0x0010
        /*0034*/ 	.byte	0x00, 0xf5, 0x21, 0x00


	//----- nvinfo : EIATTR_KPARAM_INFO
	.align		4
.L_46:
        /*0038*/ 	.byte	0x04, 0x17
        /*003a*/ 	.short	(.L_48 - .L_47)
.L_47:
        /*003c*/ 	.word	0x00000000
        /*0040*/ 	.short	0x0001
        /*0042*/ 	.short	0x0008
        /*0044*/ 	.byte	0x00, 0xf5, 0x21, 0x00


	//----- nvinfo : EIATTR_KPARAM_INFO
	.align		4
.L_48:
        /*0048*/ 	.byte	0x04, 0x17
        /*004a*/ 	.short	(.L_50 - .L_49)
.L_49:
        /*004c*/ 	.word	0x00000000
        /*0050*/ 	.short	0x0000
        /*0052*/ 	.short	0x0000
        /*0054*/ 	.byte	0x00, 0xf5, 0x21, 0x00


	//----- nvinfo : EIATTR_SPARSE_MMA_MASK
	.align		4
.L_50:
        /*0058*/ 	.byte	0x03, 0x50
        /*005a*/ 	.short	0x0000


	//----- nvinfo : EIATTR_MAXREG_COUNT
	.align		4
        /*005c*/ 	.byte	0x03, 0x1b
        /*005e*/ 	.short	0x00ff


	//----- nvinfo : EIATTR_NUM_BARRIERS
	.align		4
        /*0060*/ 	.byte	0x02, 0x4c
        /*0062*/ 	.byte	0x01
	.zero		1


	//----- nvinfo : EIATTR_MERCURY_ISA_VERSION
	.align		4
        /*0064*/ 	.byte	0x03, 0x5f
        /*0066*/ 	.short	0x0101


	//----- nvinfo : EIATTR_VRC_CTA_INIT_COUNT
	.align		4
        /*0068*/ 	.byte	0x02, 0x4a
	.zero		1
	.zero		1


	//----- nvinfo : EIATTR_EXIT_INSTR_OFFSETS
	.align		4
        /*006c*/ 	.byte	0x04, 0x1c
        /*006e*/ 	.short	(.L_52 - .L_51)


	//   ....[0]....
.L_51:
        /*0070*/ 	.word	0x00000270


	//   ....[1]....
        /*0074*/ 	.word	0x00001510


	//   ....[2]....
        /*0078*/ 	.word	0x000015b0


	//   ....[3]....
        /*007c*/ 	.word	0x00001620


	//   ....[4]....
        /*0080*/ 	.word	0x00001a00


	//   ....[5]....
        /*0084*/ 	.word	0x00001ba0


	//   ....[6]....
        /*0088*/ 	.word	0x00001cc0


	//   ....[7]....
        /*008c*/ 	.word	0x00001dc0


	//----- nvinfo : EIATTR_CBANK_PARAM_SIZE
	.align		4
.L_52:
        /*0090*/ 	.byte	0x03, 0x19
        /*0092*/ 	.short	0x0028


	//----- nvinfo : EIATTR_PARAM_CBANK
	.align		4
        /*0094*/ 	.byte	0x04, 0x0a
        /*0096*/ 	.short	(.L_54 - .L_53)
	.align		4
.L_53:
        /*0098*/ 	.word	index@(.nv.constant0._Z21crack_password_sharedPKcPbPciy)
        /*009c*/ 	.short	0x0380
        /*009e*/ 	.short	0x0028


	//----- nvinfo : EIATTR_SW_WAR
	.align		4
.L_54:
        /*00a0*/ 	.byte	0x04, 0x36
        /*00a2*/ 	.short	(.L_56 - .L_55)
.L_55:
        /*00a4*/ 	.word	0x00000008
.L_56:


//--------------------- .nv.info._Z20crack_password_naivePKcPbPciy --------------------------
	.section	.nv.info._Z20crack_password_naivePKcPbPciy,"",@"SHT_CUDA_INFO"
	.sectionflags	@""
	.align	4


	//----- nvinfo : EIATTR_CUDA_API_VERSION
	.align		4
        /*0000*/ 	.byte	0x04, 0x37
        /*0002*/ 	.short	(.L_58 - .L_57)
.L_57:
        /*0004*/ 	.word	0x00000082


	//----- nvinfo : EIATTR_KPARAM_INFO
	.align		4
.L_58:
        /*0008*/ 	.byte	0x04, 0x17
        /*000a*/ 	.short	(.L_60 - .L_59)
.L_59:
        /*000c*/ 	.word	0x00000000
        /*0010*/ 	.short	0x0004
        /*0012*/ 	.short	0x0020
        /*0014*/ 	.byte	0x00, 0xf0, 0x21, 0x00


	//----- nvinfo : EIATTR_KPARAM_INFO
	.align		4
.L_60:
        /*0018*/ 	.byte	0x04, 0x17
        /*001a*/ 	.short	(.L_62 - .L_61)
.L_61:
        /*001c*/ 	.word	0x00000000
        /*0020*/ 	.short	0x0003
        /*0022*/ 	.short	0x0018
        /*0024*/ 	.byte	0x00, 0xf0, 0x11, 0x00


	//----- nvinfo : EIATTR_KPARAM_INFO
	.align		4
.L_62:
        /*0028*/ 	.byte	0x04, 0x17
        /*002a*/ 	.short	(.L_64 - .L_63)
.L_63:
        /*002c*/ 	.word	0x00000000
        /*0030*/ 	.short	0x0002
        /*0032*/ 	.short	0x0010
        /*0034*/ 	.byte	0x00, 0xf5, 0x21, 0x00


	//----- nvinfo : EIATTR_KPARAM_INFO
	.align		4
.L_64:
        /*0038*/ 	.byte	0x04, 0x17
        /*003a*/ 	.short	(.L_66 - .L_65)
.L_65:
        /*003c*/ 	.word	0x00000000
        /*0040*/ 	.short	0x0001
        /*0042*/ 	.short	0x0008
        /*0044*/ 	.byte	0x00, 0xf5, 0x21, 0x00


	//----- nvinfo : EIATTR_KPARAM_INFO
	.align		4
.L_66:
        /*0048*/ 	.byte	0x04, 0x17
        /*004a*/ 	.short	(.L_68 - .L_67)
.L_67:
        /*004c*/ 	.word	0x00000000
        /*0050*/ 	.short	0x0000
        /*0052*/ 	.short	0x0000
        /*0054*/ 	.byte	0x00, 0xf5, 0x21, 0x00


	//----- nvinfo : EIATTR_SPARSE_MMA_MASK
	.align		4
.L_68:
        /*0058*/ 	.byte	0x03, 0x50
        /*005a*/ 	.short	0x0000


	//----- nvinfo : EIATTR_MAXREG_COUNT
	.align		4
        /*005c*/ 	.byte	0x03, 0x1b
        /*005e*/ 	.short	0x00ff


	//----- nvinfo : EIATTR_MERCURY_ISA_VERSION
	.align		4
        /*0060*/ 	.byte	0x03, 0x5f
        /*0062*/ 	.short	0x0101


	//----- nvinfo : EIATTR_VRC_CTA_INIT_COUNT
	.align		4
        /*0064*/ 	.byte	0x02, 0x4a
	.zero		1
	.zero		1


	//----- nvinfo : EIATTR_EXIT_INSTR_OFFSETS
	.align		4
        /*0068*/ 	.byte	0x04, 0x1c
        /*006a*/ 	.short	(.L_70 - .L_69)


	//   ....[0]....
.L_69:
        /*006c*/ 	.word	0x00000080


	//   ....[1]....
        /*0070*/ 	.word	0x00001900


	//   ....[2]....
        /*0074*/ 	.word	0x00001980


	//   ....[3]....
        /*0078*/ 	.word	0x000019d0


	//   ....[4]....
        /*007c*/ 	.word	0x00001db0


	//   ....[5]....
        /*0080*/ 	.word	0x00001f50


	//   ....[6]....
        /*0084*/ 	.word	0x00002070


	//   ....[7]....
        /*0088*/ 	.word	0x00002170


	//----- nvinfo : EIATTR_CBANK_PARAM_SIZE
	.align		4
.L_70:
        /*008c*/ 	.byte	0x03, 0x19
        /*008e*/ 	.short	0x0028


	//----- nvinfo : EIATTR_PARAM_CBANK
	.align		4
        /*0090*/ 	.byte	0x04, 0x0a
        /*0092*/ 	.short	(.L_72 - .L_71)
	.align		4
.L_71:
        /*0094*/ 	.word	index@(.nv.constant0._Z20crack_password_naivePKcPbPciy)
        /*0098*/ 	.short	0x0380
        /*009a*/ 	.short	0x0028


	//----- nvinfo : EIATTR_SW_WAR
	.align		4
.L_72:
        /*009c*/ 	.byte	0x04, 0x36
        /*009e*/ 	.short	(.L_74 - .L_73)
.L_73:
        /*00a0*/ 	.word	0x00000008
.L_74:


//--------------------- .nv.callgraph             --------------------------
	.section	.nv.callgraph,"",@"SHT_CUDA_CALLGRAPH"
	.align	4
	.sectionentsize	8
	.align		4
        /*0000*/ 	.word	0x00000000
	.align		4
        /*0004*/ 	.word	0xffffffff
	.align		4
        /*0008*/ 	.word	0x00000000
	.align		4
        /*000c*/ 	.word	0xfffffffe
	.align		4
        /*0010*/ 	.word	0x00000000
	.align		4
        /*0014*/ 	.word	0xfffffffd
	.align		4
        /*0018*/ 	.word	0x00000000
	.align		4
        /*001c*/ 	.word	0xfffffffc


//--------------------- .nv.constant4             --------------------------
	.section	.nv.constant4,"a",@progbits
	.align	8
	.align		8
.nv.constant4:
        /*0000*/ 	.dword	$str


//--------------------- .text._Z23crack_password_registerPKcPbPciy --------------------------
	.section	.text._Z23crack_password_registerPKcPbPciy,"ax",@progbits
	.align	128
        .global         _Z23crack_password_registerPKcPbPciy
        .type           _Z23crack_password_registerPKcPbPciy,@function
        .size           _Z23crack_password_registerPKcPbPciy,(.L_x_55 - _Z23crack_password_registerPKcPbPciy)
        .other          _Z23crack_password_registerPKcPbPciy,@"STO_CUDA_ENTRY STV_DEFAULT"
_Z23crack_password_registerPKcPbPciy:
.text._Z23crack_password_registerPKcPbPciy:
[----:B------:R-:W0:Y:S08]  /*0000*/  LDC R1, c[0x0][0x37c] ;  /* 0x0000df00ff017b82 */ /* 0x000e300000000800 */
[----:B------:R-:W1:Y:S01]  /*0010*/  LDC.64 R2, c[0x0][0x388] ;  /* 0x0000e200ff027b82 */ /* 0x000e620000000a00 */
[----:B------:R-:W1:Y:S01]  /*0020*/  LDCU.64 UR6, c[0x0][0x358] ;  /* 0x00006b00ff0677ac */ /* 0x000e620008000a00 */
[----:B0-----:R-:W-:Y:S01]  /*0030*/  VIADD R1, R1, 0xffffffe8 ;  /* 0xffffffe801017836 */ /* 0x001fe20000000000 */
[----:B-1----:R-:W2:Y:S02]  /*0040*/  LDG.E.U8 R2, desc[UR6][R2.64] ;  /* 0x0000000602027981 */ /* 0x002ea4000c1e1100 */
[----:B--2---:R-:W-:-:S13]  /*0050*/  ISETP.NE.AND P0, PT, R2, RZ, PT ;  /* 0x000000ff0200720c */ /* 0x004fda0003f05270 */
[----:B------:R-:W-:Y:S05]  /*0060*/  @P0 EXIT ;  /* 0x000000000000094d */ /* 0x000fea0003800000 */
[----:B------:R-:W0:Y:S01]  /*0070*/  LDCU UR4, c[0x0][0x398] ;  /* 0x00007300ff0477ac */ /* 0x000e220008000800 */
[----:B------:R-:W-:Y:S02]  /*0080*/  VIADD R2, R1, 0xa ;  /* 0x0000000a01027836 */ /* 0x000fe40000000000 */
[----:B0-----:R-:W-:-:S05]  /*0090*/  IMAD.U32 R0, RZ, RZ, UR4 ;  /* 0x00000004ff007e24 */ /* 0x001fca000f8e00ff */
[----:B------:R-:W-:-:S13]  /*00a0*/  ISETP.GE.AND P0, PT, R0, RZ, PT ;  /* 0x000000ff0000720c */ /* 0x000fda0003f06270 */
[----:B------:R-:W-:Y:S05]  /*00b0*/  @!P0 BRA `(.L_x_0) ;  /* 0x0000000400948947 */ /* 0x000fea0003800000 */
[C---:B------:R-:W-:Y:S01]  /*00c0*/  ISETP.GE.U32.AND P0, PT, R0.reuse, 0xf, PT ;  /* 0x0000000f0000780c */ /* 0x040fe20003f06070 */
[----:B------:R-:W-:Y:S02]  /*00d0*/  VIADD R5, R0, 0x1 ;  /* 0x0000000100057836 */ /* 0x000fe40000000000 */
[----:B------:R-:W-:-:S03]  /*00e0*/  HFMA2 R4, -RZ, RZ, 0, 0 ;  /* 0x00000000ff047431 */ /* 0x000fc600000001ff */
[----:B------:R-:W-:-:S04]  /*00f0*/  LOP3.LUT R24, R5, 0xf, RZ, 0xc0, !PT ;  /* 0x0000000f05187812 */ /* 0x000fc800078ec0ff */
[----:B------:R-:W-:-:S03]  /*0100*/  ISETP.NE.AND P1, PT, R24, RZ, PT ;  /* 0x000000ff1800720c */ /* 0x000fc60003f25270 */
[----:B------:R-:W-:Y:S10]  /*0110*/  @!P0 BRA `(.L_x_1) ;  /* 0x00000000009c8947 */ /* 0x000ff40003800000 */
[----:B------:R-:W-:Y:S01]  /*0120*/  LOP3.LUT R4, R5, 0xfffffff0, RZ, 0xc0, !PT ;  /* 0xfffffff005047812 */ /* 0x000fe200078ec0ff */
[----:B------:R-:W-:Y:S01]  /*0130*/  IMAD.MOV.U32 R3, RZ, RZ, RZ ;  /* 0x000000ffff037224 */ /* 0x000fe200078e00ff */
[----:B------:R-:W0:Y:S06]  /*0140*/  LDCU.64 UR4, c[0x0][0x380] ;  /* 0x00007000ff0477ac */ /* 0x000e2c0008000a00 */
.L_x_2:
[----:B01----:R-:W-:-:S05]  /*0150*/  IADD3 R6, P0, PT, R3, UR4, RZ ;  /* 0x0000000403067c10 */ /* 0x003fca000ff1e0ff */
[----:B------:R-:W-:-:S05]  /*0160*/  IMAD.X R7, RZ, RZ, UR5, P0 ;  /* 0x00000005ff077e24 */ /* 0x000fca00080e06ff */
[----:B------:R-:W2:Y:S04]  /*0170*/  LDG.E.U8 R11, desc[UR6][R6.64] ;  /* 0x00000006060b7981 */ /* 0x000ea8000c1e1100 */
[----:B------:R-:W2:Y:S04]  /*0180*/  LDG.E.U8 R12, desc[UR6][R6.64+0x1] ;  /* 0x00000106060c7981 */ /* 0x000ea8000c1e1100 */
[----:B------:R-:W3:Y:S04]  /*0190*/  LDG.E.U8 R13, desc[UR6][R6.64+0x2] ;  /* 0x00000206060d7981 */ /* 0x000ee8000c1e1100 */
[----:B------:R-:W3:Y:S04]  /*01a0*/  LDG.E.U8 R14, desc[UR6][R6.64+0x3] ;  /* 0x00000306060e7981 */ /* 0x000ee8000c1e1100 */
[----:B------:R-:W4:Y:S04]  /*01b0*/  LDG.E.U8 R15, desc[UR6][R6.64+0x4] ;  /* 0x00000406060f7981 */ /* 0x000f28000c1e1100 */
[----:B------:R-:W4:Y:S04]  /*01c0*/  LDG.E.U8 R16, desc[UR6][R6.64+0x5] ;  /* 0x0000050606107981 */ /* 0x000f28000c1e1100 */
[----:B------:R-:W5:Y:S04]  /*01d0*/  LDG.E.U8 R17, desc[UR6][R6.64+0x6] ;  /* 0x0000060606117981 */ /* 0x000f68000c1e1100 */
        /* <DEDUP_REMOVED lines=8> */
[----:B------:R0:W5:Y:S02]  /*0260*/  LDG.E.U8 R23, desc[UR6][R6.64+0xf] ;  /* 0x00000f0606177981 */ /* 0x000164000c1e1100 */
[----:B0-----:R-:W-:-:S02]  /*0270*/  IMAD.IADD R6, R1, 0x1, R3 ;  /* 0x0000000101067824 */ /* 0x001fc400078e0203 */
[----:B------:R-:W-:-:S05]  /*0280*/  VIADD R3, R3, 0x10 ;  /* 0x0000001003037836 */ /* 0x000fca0000000000 */
[----:B------:R-:W-:Y:S02]  /*0290*/  ISETP.NE.AND P0, PT, R3, R4, PT ;  /* 0x000000040300720c */ /* 0x000fe40003f05270 */
[----:B--2---:R-:W-:Y:S02]  /*02a0*/  PRMT R11, R12, 0x7604, R11 ;  /* 0x000076040c0b7816 */ /* 0x004fe4000000000b */
[----:B---3--:R-:W-:Y:S02]  /*02b0*/  PRMT R13, R14, 0x7604, R13 ;  /* 0x000076040e0d7816 */ /* 0x008fe4000000000d */
[----:B----4-:R-:W-:Y:S02]  /*02c0*/  PRMT R15, R16, 0x7604, R15 ;  /* 0x00007604100f7816 */ /* 0x010fe4000000000f */
[----:B-----5:R-:W-:Y:S02]  /*02d0*/  PRMT R17, R18, 0x7604, R17 ;  /* 0x0000760412117816 */ /* 0x020fe40000000011 */
[----:B------:R-:W-:-:S02]  /*02e0*/  PRMT R19, R20, 0x7604, R19 ;  /* 0x0000760414137816 */ /* 0x000fc40000000013 */
[----:B------:R-:W-:-:S04]  /*02f0*/  PRMT R21, R22, 0x7604, R21 ;  /* 0x0000760416157816 */ /* 0x000fc80000000015 */
[----:B------:R-:W-:Y:S02]  /*0300*/  PRMT R12, R19, 0x5410, R21 ;  /* 0x00005410130c7816 */ /* 0x000fe40000000015 */
[----:B------:R-:W-:Y:S02]  /*0310*/  PRMT R10, R9, 0x7604, R10 ;  /* 0x00007604090a7816 */ /* 0x000fe4000000000a */
[----:B------:R-:W-:Y:S02]  /*0320*/  PRMT R9, R15, 0x5410, R17 ;  /* 0x000054100f097816 */ /* 0x000fe40000000011 */
[----:B------:R-:W-:Y:S02]  /*0330*/  PRMT R23, R23, 0x7604, R8 ;  /* 0x0000760417177816 */ /* 0x000fe40000000008 */
[----:B------:R-:W-:Y:S02]  /*0340*/  PRMT R8, R11, 0x5410, R13 ;  /* 0x000054100b087816 */ /* 0x000fe4000000000d */
[----:B------:R-:W-:-:S03]  /*0350*/  PRMT R13, R10, 0x5410, R23 ;  /* 0x000054100a0d7816 */ /* 0x000fc60000000017 */
[----:B------:R1:W-:Y:S04]  /*0360*/  STL.64 [R6], R8 ;  /* 0x0000000806007387 */ /* 0x0003e80000100a00 */
[----:B------:R1:W-:Y:S01]  /*0370*/  STL.64 [R6+0x8], R12 ;  /* 0x0000080c06007387 */ /* 0x0003e20000100a00 */
[----:B------:R-:W-:Y:S05]  /*0380*/  @P0 BRA `(.L_x_2) ;  /* 0xfffffffc00700947 */ /* 0x000fea000383ffff */
.L_x_1:
[----:B------:R-:W-:Y:S05]  /*0390*/  @!P1 BRA `(.L_x_0) ;  /* 0x0000000000dc9947 */ /* 0x000fea0003800000 */
[----:B------:R-:W-:Y:S02]  /*03a0*/  ISETP.GE.U32.AND P0, PT, R24, 0x8, PT ;  /* 0x000000081800780c */ /* 0x000fe40003f06070 */
[----:B------:R-:W-:-:S04]  /*03b0*/  LOP3.LUT R16, R5, 0x7, RZ, 0xc0, !PT ;  /* 0x0000000705107812 */ /* 0x000fc800078ec0ff */
[----:B------:R-:W-:-:S07]  /*03c0*/  ISETP.NE.AND P1, PT, R16, RZ, PT ;  /* 0x000000ff1000720c */ /* 0x000fce0003f25270 */
[----:B------:R-:W-:Y:S06]  /*03d0*/  @!P0 BRA `(.L_x_3) ;  /* 0x0000000000548947 */ /* 0x000fec0003800000 */
[----:B------:R-:W1:Y:S02]  /*03e0*/  LDCU.64 UR4, c[0x0][0x380] ;  /* 0x00007000ff0477ac */ /* 0x000e640008000a00 */
[----:B-1----:R-:W-:-:S04]  /*03f0*/  IADD3 R6, P0, PT, R4, UR4, RZ ;  /* 0x0000000404067c10 */ /* 0x002fc8000ff1e0ff */
[----:B------:R-:W-:-:S05]  /*0400*/  IADD3.X R7, PT, PT, RZ, UR5, RZ, P0, !PT ;  /* 0x00000005ff077c10 */ /* 0x000fca00087fe4ff */
[----:B------:R-:W2:Y:S04]  /*0410*/  LDG.E.U8 R3, desc[UR6][R6.64] ;  /* 0x0000000606037981 */ /* 0x000ea8000c1e1100 */
[----:B------:R-:W3:Y:S04]  /*0420*/  LDG.E.U8 R8, desc[UR6][R6.64+0x1] ;  /* 0x0000010606087981 */ /* 0x000ee8000c1e1100 */
[----:B------:R-:W4:Y:S04]  /*0430*/  LDG.E.U8 R9, desc[UR6][R6.64+0x2] ;  /* 0x0000020606097981 */ /* 0x000f28000c1e1100 */
[----:B------:R-:W5:Y:S04]  /*0440*/  LDG.E.U8 R10, desc[UR6][R6.64+0x3] ;  /* 0x00000306060a7981 */ /* 0x000f68000c1e1100 */
[----:B------:R-:W5:Y:S04]  /*0450*/  LDG.E.U8 R11, desc[UR6][R6.64+0x4] ;  /* 0x00000406060b7981 */ /* 0x000f68000c1e1100 */
[----:B------:R-:W5:Y:S04]  /*0460*/  LDG.E.U8 R12, desc[UR6][R6.64+0x5] ;  /* 0x00000506060c7981 */ /* 0x000f68000c1e1100 */
[----:B------:R-:W5:Y:S04]  /*0470*/  LDG.E.U8 R13, desc[UR6][R6.64+0x6] ;  /* 0x00000606060d7981 */ /* 0x000f68000c1e1100 */
[----:B------:R-:W5:Y:S01]  /*0480*/  LDG.E.U8 R14, desc[UR6][R6.64+0x7] ;  /* 0x00000706060e7981 */ /* 0x000f62000c1e1100 */
[----:B------:R-:W-:-:S02]  /*0490*/  IMAD.IADD R15, R1, 0x1, R4 ;  /* 0x00000001010f7824 */ /* 0x000fc400078e0204 */
[----:B------:R-:W-:-:S03]  /*04a0*/  VIADD R4, R4, 0x8 ;  /* 0x0000000804047836 */ /* 0x000fc60000000000 */
[----:B--2---:R0:W-:Y:S04]  /*04b0*/  STL.U8 [R15], R3 ;  /* 0x000000030f007387 */ /* 0x0041e80000100000 */
[----:B---3--:R0:W-:Y:S04]  /*04c0*/  STL.U8 [R15+0x1], R8 ;  /* 0x000001080f007387 */ /* 0x0081e80000100000 */
[----:B----4-:R0:W-:Y:S04]  /*04d0*/  STL.U8 [R15+0x2], R9 ;  /* 0x000002090f007387 */ /* 0x0101e80000100000 */
[----:B-----5:R0:W-:Y:S04]  /*04e0*/  STL.U8 [R15+0x3], R10 ;  /* 0x0000030a0f007387 */ /* 0x0201e80000100000 */
[----:B------:R0:W-:Y:S04]  /*04f0*/  STL.U8 [R15+0x4], R11 ;  /* 0x0000040b0f007387 */ /* 0x0001e80000100000 */
[----:B------:R0:W-:Y:S04]  /*0500*/  STL.U8 [R15+0x5], R12 ;  /* 0x0000050c0f007387 */ /* 0x0001e80000100000 */
[----:B------:R0:W-:Y:S04]  /*0510*/  STL.U8 [R15+0x6], R13 ;  /* 0x0000060d0f007387 */ /* 0x0001e80000100000 */
[----:B------:R0:W-:Y:S02]  /*0520*/  STL.U8 [R15+0x7], R14 ;  /* 0x0000070e0f007387 */ /* 0x0001e40000100000 */
.L_x_3:
[----:B------:R-:W-:Y:S05]  /*0530*/  @!P1 BRA `(.L_x_0) ;  /* 0x0000000000749947 */ /* 0x000fea0003800000 */
[----:B------:R-:W-:Y:S02]  /*0540*/  ISETP.GE.U32.AND P0, PT, R16, 0x4, PT ;  /* 0x000000041000780c */ /* 0x000fe40003f06070 */
[----:B------:R-:W-:-:S04]  /*0550*/  LOP3.LUT R5, R5, 0x3, RZ, 0xc0, !PT ;  /* 0x0000000305057812 */ /* 0x000fc800078ec0ff */
[----:B------:R-:W-:-:S07]  /*0560*/  ISETP.NE.AND P1, PT, R5, RZ, PT ;  /* 0x000000ff0500720c */ /* 0x000fce0003f25270 */
[----:B------:R-:W-:Y:S06]  /*0570*/  @!P0 BRA `(.L_x_4) ;  /* 0x0000000000348947 */ /* 0x000fec0003800000 */
[----:B------:R-:W1:Y:S02]  /*0580*/  LDCU.64 UR4, c[0x0][0x380] ;  /* 0x00007000ff0477ac */ /* 0x000e640008000a00 */
[----:B-1----:R-:W-:-:S05]  /*0590*/  IADD3 R6, P0, PT, R4, UR4, RZ ;  /* 0x0000000404067c10 */ /* 0x002fca000ff1e0ff */
[----:B------:R-:W-:-:S05]  /*05a0*/  IMAD.X R7, RZ, RZ, UR5, P0 ;  /* 0x00000005ff077e24 */ /* 0x000fca00080e06ff */
[----:B0-----:R-:W2:Y:S04]  /*05b0*/  LDG.E.U8 R3, desc[UR6][R6.64] ;  /* 0x0000000606037981 */ /* 0x001ea8000c1e1100 */
[----:B------:R-:W3:Y:S04]  /*05c0*/  LDG.E.U8 R9, desc[UR6][R6.64+0x1] ;  /* 0x0000010606097981 */ /* 0x000ee8000c1e1100 */
[----:B------:R-:W4:Y:S04]  /*05d0*/  LDG.E.U8 R11, desc[UR6][R6.64+0x2] ;  /* 0x00000206060b7981 */ /* 0x000f28000c1e1100 */
[----:B------:R-:W5:Y:S01]  /*05e0*/  LDG.E.U8 R13, desc[UR6][R6.64+0x3] ;  /* 0x00000306060d7981 */ /* 0x000f62000c1e1100 */
[----:B------:R-:W-:Y:S01]  /*05f0*/  IMAD.IADD R8, R1, 0x1, R4 ;  /* 0x0000000101087824 */ /* 0x000fe200078e0204 */
[----:B------:R-:W-:-:S04]  /*0600*/  IADD3 R4, PT, PT, R4, 0x4, RZ ;  /* 0x0000000404047810 */ /* 0x000fc80007ffe0ff */
[----:B--2---:R2:W-:Y:S04]  /*0610*/  STL.U8 [R8], R3 ;  /* 0x0000000308007387 */ /* 0x0045e80000100000 */
[----:B---3--:R2:W-:Y:S04]  /*0620*/  STL.U8 [R8+0x1], R9 ;  /* 0x0000010908007387 */ /* 0x0085e80000100000 */
[----:B----4-:R2:W-:Y:S04]  /*0630*/  STL.U8 [R8+0x2], R11 ;  /* 0x0000020b08007387 */ /* 0x0105e80000100000 */
[----:B-----5:R2:W-:Y:S02]  /*0640*/  STL.U8 [R8+0x3], R13 ;  /* 0x0000030d08007387 */ /* 0x0205e40000100000 */
.L_x_4:
[----:B------:R-:W-:Y:S05]  /*0650*/  @!P1 BRA `(.L_x_0) ;  /* 0x00000000002c9947 */ /* 0x000fea0003800000 */
[----:B------:R-:W3:Y:S01]  /*0660*/  LDCU.64 UR8, c[0x0][0x380] ;  /* 0x00007000ff0877ac */ /* 0x000ee20008000a00 */
[----:B------:R-:W-:-:S05]  /*0670*/  UMOV UR4, URZ ;  /* 0x000000ff00047c82 */ /* 0x000fca0008000000 */
.L_x_5:
[----:B-1-34-:R-:W-:-:S05]  /*0680*/  IADD3 R6, P0, PT, R4, UR8, RZ ;  /* 0x0000000804067c10 */ /* 0x01afca000ff1e0ff */
[----:B------:R-:W-:-:S05]  /*0690*/  IMAD.X R7, RZ, RZ, UR9, P0 ;  /* 0x00000009ff077e24 */ /* 0x000fca00080e06ff */
[----:B------:R-:W3:Y:S01]  /*06a0*/  LDG.E.U8 R6, desc[UR6][R6.64] ;  /* 0x0000000606067981 */ /* 0x000ee2000c1e1100 */
[----:B0-2---:R-:W-:Y:S01]  /*06b0*/  IMAD.IADD R3, R1, 0x1, R4 ;  /* 0x0000000101037824 */ /* 0x005fe200078e0204 */
[----:B------:R-:W-:Y:S01]  /*06c0*/  UIADD3 UR4, UPT, UPT, UR4, 0x1, URZ ;  /* 0x0000000104047890 */ /* 0x000fe2000fffe0ff */
[----:B------:R-:W-:-:S05]  /*06d0*/  VIADD R4, R4, 0x1 ;  /* 0x0000000104047836 */ /* 0x000fca0000000000 */
[----:B------:R-:W-:Y:S01]  /*06e0*/  ISETP.NE.AND P0, PT, R5, UR4, PT ;  /* 0x0000000405007c0c */ /* 0x000fe2000bf05270 */
[----:B---3--:R4:W-:-:S12]  /*06f0*/  STL.U8 [R3], R6 ;  /* 0x0000000603007387 */ /* 0x0089d80000100000 */
[----:B------:R-:W-:Y:S05]  /*0700*/  @P0 BRA `(.L_x_5) ;  /* 0xfffffffc00dc0947 */ /* 0x000fea000383ffff */
.L_x_0:
[----:B------:R-:W-:Y:S01]  /*0710*/  ISETP.GE.AND P0, PT, R0, 0x1, PT ;  /* 0x000000010000780c */ /* 0x000fe20003f06270 */
[----:B0-2-4-:R-:W-:-:S12]  /*0720*/  IMAD.IADD R3, R1, 0x1, R0 ;  /* 0x0000000101037824 */ /* 0x015fd800078e0200 */
[----:B------:R-:W-:Y:S05]  /*0730*/  @!P0 BRA `(.L_x_6) ;  /* 0x00000018005c8947 */ /* 0x000fea0003800000 */
[----:B------:R-:W0:Y:S01]  /*0740*/  S2R R5, SR_TID.X ;  /* 0x0000000000057919 */ /* 0x000e220000002100 */
[----:B------:R-:W0:Y:S01]  /*0750*/  LDCU UR4, c[0x0][0x360] ;  /* 0x00006c00ff0477ac */ /* 0x000e220008000800 */
[C---:B------:R-:W-:Y:S01]  /*0760*/  LOP3.LUT R4, R0.reuse, 0x7, RZ, 0xc0, !PT ;  /* 0x0000000700047812 */ /* 0x040fe200078ec0ff */
[----:B------:R-:W-:Y:S01]  /*0770*/  BSSY.RECONVERGENT B0, `(.L_x_7) ;  /* 0x0000192000007945 */ /* 0x000fe20003800200 */
[----:B-1----:R-:W0:Y:S01]  /*0780*/  S2R R6, SR_CTAID.X ;  /* 0x0000000000067919 */ /* 0x002e220000002500 */
[----:B------:R-:W1:Y:S01]  /*0790*/  LDCU.64 UR8, c[0x0][0x3a0] ;  /* 0x00007400ff0877ac */ /* 0x000e620008000a00 */
[C---:B------:R-:W-:Y:S01]  /*07a0*/  LOP3.LUT R9, R0.reuse, 0x7ffffff8, RZ, 0xc0, !PT ;  /* 0x7ffffff800097812 */ /* 0x040fe200078ec0ff */
[C---:B------:R-:W-:Y:S01]  /*07b0*/  VIADD R8, R0.reuse, 0xfffffffc ;  /* 0xfffffffc00087836 */ /* 0x040fe20000000000 */
[----:B------:R-:W-:Y:S01]  /*07c0*/  LOP3.LUT R7, R0, 0x3, RZ, 0xc0, !PT ;  /* 0x0000000300077812 */ /* 0x000fe200078ec0ff */
[----:B------:R-:W-:Y:S02]  /*07d0*/  IMAD.MOV.U32 R10, RZ, RZ, RZ ;  /* 0x000000ffff0a7224 */ /* 0x000fe400078e00ff */
[----:B------:R-:W-:-:S02]  /*07e0*/  IMAD.MOV R9, RZ, RZ, -R9 ;  /* 0x000000ffff097224 */ /* 0x000fc400078e0a09 */
[----:B0-----:R-:W-:Y:S01]  /*07f0*/  IMAD R5, R6, UR4, R5 ;  /* 0x0000000406057c24 */ /* 0x001fe2000f8e0205 */
[----:B------:R-:W-:Y:S01]  /*0800*/  IADD3 R6, PT, PT, R4, -0x1, RZ ;  /* 0xffffffff04067810 */ /* 0x000fe20007ffe0ff */
[----:B------:R-:W0:Y:S03]  /*0810*/  LDCU.64 UR4, c[0x4][URZ] ;  /* 0x01000000ff0477ac */ /* 0x000e260008000a00 */
[----:B-1----:R-:W-:Y:S02]  /*0820*/  LEA R5, P1, R5, UR8, 0x5 ;  /* 0x0000000805057c11 */ /* 0x002fe4000f8228ff */
[----:B------:R-:W-:-:S03]  /*0830*/  ISETP.GE.U32.AND P0, PT, R6, 0x3, PT ;  /* 0x000000030600780c */ /* 0x000fc60003f06070 */
[----:B------:R-:W-:-:S10]  /*0840*/  IMAD.X R6, RZ, RZ, UR9, P1 ;  /* 0x00000009ff067e24 */ /* 0x000fd400088e06ff */
.L_x_18:
[----:B-1----:R-:W1:Y:S01]  /*0850*/  LDC R11, c[0x0][0x398] ;  /* 0x0000e600ff0b7b82 */ /* 0x002e620000000800 */
[----:B--2---:R-:W2:Y:S01]  /*0860*/  LDCU UR8, c[0x0][0x398] ;  /* 0x00007300ff0877ac */ /* 0x004ea20008000800 */
[----:B------:R3:W-:Y:S01]  /*0870*/  STL.U8 [R3+0xa], RZ ;  /* 0x00000aff03007387 */ /* 0x0007e20000100000 */
[----:B------:R-:W-:-:S04]  /*0880*/  IADD3 R20, P2, PT, R10, R5, RZ ;  /* 0x000000050a147210 */ /* 0x000fc80007f5e0ff */
[----:B------:R-:W-:Y:S01]  /*0890*/  IADD3.X R21, PT, PT, RZ, R6, RZ, P2, !PT ;  /* 0x00000006ff157210 */ /* 0x000fe200017fe4ff */
[----:B--2---:R-:W-:Y:S01]  /*08a0*/  IMAD.U32 R0, RZ, RZ, UR8 ;  /* 0x00000008ff007e24 */ /* 0x004fe2000f8e00ff */
[----:B-1----:R-:W-:-:S13]  /*08b0*/  ISETP.GE.U32.AND P1, PT, R11, 0x8, PT ;  /* 0x000000080b00780c */ /* 0x002fda0003f26070 */
[----:B---3--:R-:W-:Y:S05]  /*08c0*/  @!P1 BRA `(.L_x_8) ;  /* 0x0000000800f09947 */ /* 0x008fea0003800000 */
[----:B------:R-:W-:Y:S02]  /*08d0*/  IMAD.MOV.U32 R22, RZ, RZ, R9 ;  /* 0x000000ffff167224 */ /* 0x000fe400078e0009 */
[----:B------:R-:W-:-:S07]  /*08e0*/  IMAD.MOV.U32 R0, RZ, RZ, R8 ;  /* 0x000000ffff007224 */ /* 0x000fce00078e0008 */
.L_x_9:
[----:B------:R-:W-:-:S04]  /*08f0*/  IMAD.WIDE.U32 R14, R21, -0x3b13b13b, RZ ;  /* 0xc4ec4ec5150e7825 */ /* 0x000fc800078e00ff */
[----:B--2---:R-:W-:-:S04]  /*0900*/  IMAD.WIDE.U32 R16, R20, -0x3b13b13b, RZ ;  /* 0xc4ec4ec514107825 */ /* 0x004fc800078e00ff */
[----:B------:R-:W-:-:S04]  /*0910*/  IMAD.WIDE.U32 R14, P1, R20, 0x4ec4ec4e, R14 ;  /* 0x4ec4ec4e140e7825 */ /* 0x000fc8000782000e */
[----:B------:R-:W-:Y:S01]  /*0920*/  IMAD.X R13, RZ, RZ, RZ, P1 ;  /* 0x000000ffff0d7224 */ /* 0x000fe200008e06ff */
[----:B------:R-:W-:Y:S02]  /*0930*/  IADD3 RZ, P1, PT, R17, R14, RZ ;  /* 0x0000000e11ff7210 */ /* 0x000fe40007f3e0ff */
[----:B------:R-:W-:-:S05]  /*0940*/  MOV R12, R15 ;  /* 0x0000000f000c7202 */ /* 0x000fca0000000f00 */
[----:B------:R-:W-:-:S05]  /*0950*/  IMAD.WIDE.U32.X R12, R21, 0x4ec4ec4e, R12, P1 ;  /* 0x4ec4ec4e150c7825 */ /* 0x000fca00008e040c */
[--C-:B------:R-:W-:Y:S02]  /*0960*/  SHF.R.U64 R12, R12, 0x3, R13.reuse ;  /* 0x000000030c0c7819 */ /* 0x100fe4000000120d */
[----:B------:R-:W-:-:S03]  /*0970*/  SHF.R.U32.HI R13, RZ, 0x3, R13 ;  /* 0x00000003ff0d7819 */ /* 0x000fc6000001160d */
[----:B------:R-:W-:-:S04]  /*0980*/  IMAD.WIDE.U32 R24, R12, -0x1a, R20 ;  /* 0xffffffe60c187825 */ /* 0x000fc800078e0014 */
[C---:B------:R-:W-:Y:S01]  /*0990*/  IMAD R15, R13.reuse, -0x1a, RZ ;  /* 0xffffffe60d0f7824 */ /* 0x040fe200078e02ff */
[----:B0-----:R-:W-:Y:S01]  /*09a0*/  IADD3 R24, P1, PT, R24, UR4, RZ ;  /* 0x0000000418187c10 */ /* 0x001fe2000ff3e0ff */
[----:B------:R-:W-:-:S03]  /*09b0*/  IMAD.WIDE.U32 R16, R13, -0x27627627, RZ ;  /* 0xd89d89d90d107825 */ /* 0x000fc600078e00ff */
[----:B------:R-:W-:Y:S01]  /*09c0*/  IADD3 R14, PT, PT, R25, -R12, R15 ;  /* 0x8000000c190e7210 */ /* 0x000fe20007ffe00f */
[----:B------:R-:W-:-:S03]  /*09d0*/  IMAD.WIDE.U32 R18, R12, -0x27627627, RZ ;  /* 0xd89d89d90c127825 */ /* 0x000fc600078e00ff */
[----:B------:R-:W-:Y:S01]  /*09e0*/  IADD3.X R25, PT, PT, R14, UR5, RZ, P1, !PT ;  /* 0x000000050e197c10 */ /* 0x000fe20008ffe4ff */
[----:B------:R-:W-:-:S04]  /*09f0*/  IMAD.WIDE.U32 R16, P2, R12, 0x9d89d89, R16 ;  /* 0x09d89d890c107825 */ /* 0x000fc80007840010 */
[----:B------:R0:W2:Y:S01]  /*0a00*/  LDG.E.U8.CONSTANT R23, desc[UR6][R24.64] ;  /* 0x0000000618177981 */ /* 0x0000a2000c1e9100 */
[----:B------:R-:W-:Y:S01]  /*0a10*/  IADD3 RZ, P1, PT, R19, R16, RZ ;  /* 0x0000001013ff7210 */ /* 0x000fe20007f3e0ff */
[----:B------:R-:W-:Y:S02]  /*0a20*/  IMAD.X R15, RZ, RZ, RZ, P2 ;  /* 0x000000ffff0f7224 */ /* 0x000fe400010e06ff */
[----:B------:R-:W-:-:S04]  /*0a30*/  IMAD.MOV.U32 R14, RZ, RZ, R17 ;  /* 0x000000ffff0e7224 */ /* 0x000fc800078e0011 */
[----:B------:R-:W-:-:S04]  /*0a40*/  IMAD.WIDE.U32.X R14, R13, 0x9d89d89, R14, P1 ;  /* 0x09d89d890d0e7825 */ /* 0x000fc800008e040e */
[----:B------:R-:W-:Y:S02]  /*0a50*/  IMAD R15, R15, -0x1a, RZ ;  /* 0xffffffe60f0f7824 */ /* 0x000fe400078e02ff */
[----:B------:R-:W-:-:S05]  /*0a60*/  IMAD.WIDE.U32 R12, R14, -0x1a, R12 ;  /* 0xffffffe60e0c7825 */ /* 0x000fca00078e000c */
[----:B------:R-:W-:Y:S02]  /*0a70*/  IADD3 R14, PT, PT, R13, -R14, R15 ;  /* 0x8000000e0d0e7210 */ /* 0x000fe40007ffe00f */
[----:B------:R-:W-:-:S04]  /*0a80*/  IADD3 R18, P1, PT, R12, UR4, RZ ;  /* 0x000000040c127c10 */ /* 0x000fc8000ff3e0ff */
[----:B------:R-:W-:-:S06]  /*0a90*/  IADD3.X R19, PT, PT, R14, UR5, RZ, P1, !PT ;  /* 0x000000050e137c10 */ /* 0x000fcc0008ffe4ff */
[----:B------:R1:W3:Y:S01]  /*0aa0*/  LDG.E.U8.CONSTANT R19, desc[UR6][R18.64] ;  /* 0x0000000612137981 */ /* 0x0002e2000c1e9100 */
[--C-:B------:R-:W-:Y:S02]  /*0ab0*/  SHF.R.U32.HI R27, RZ, 0x2, R21.reuse ;  /* 0x00000002ff1b7819 */ /* 0x100fe40000011615 */
[----:B------:R-:W-:-:S03]  /*0ac0*/  SHF.R.U64 R17, R20, 0x2, R21 ;  /* 0x0000000214117819 */ /* 0x000fc60000001215 */
[----:B------:R-:W-:-:S04]  /*0ad0*/  IMAD.WIDE.U32 R14, R27, -0x4d4122d7, RZ ;  /* 0xb2bedd291b0e7825 */ /* 0x000fc800078e00ff */
[----:B------:R-:W-:-:S04]  /*0ae0*/  IMAD.WIDE.U32 R14, P1, R17, 0x183c977a, R14 ;  /* 0x183c977a110e7825 */ /* 0x000fc8000782000e */
[----:B------:R-:W-:-:S04]  /*0af0*/  IMAD.WIDE.U32 R16, R17, -0x4d4122d7, RZ ;  /* 0xb2bedd2911107825 */ /* 0x000fc800078e00ff */
[----:B------:R-:W-:Y:S01]  /*0b00*/  IMAD.X R13, RZ, RZ, RZ, P1 ;  /* 0x000000ffff0d7224 */ /* 0x000fe200008e06ff */
[----:B------:R-:W-:Y:S01]  /*0b10*/  IADD3 RZ, P1, PT, R17, R14, RZ ;  /* 0x0000000e11ff7210 */ /* 0x000fe20007f3e0ff */
[----:B------:R-:W-:-:S04]  /*0b20*/  IMAD.MOV.U32 R12, RZ, RZ, R15 ;  /* 0x000000ffff0c7224 */ /* 0x000fc800078e000f */
[----:B------:R-:W-:-:S05]  /*0b30*/  IMAD.WIDE.U32.X R12, R27, 0x183c977a, R12, P1 ;  /* 0x183c977a1b0c7825 */ /* 0x000fca00008e040c */
[--C-:B------:R-:W-:Y:S02]  /*0b40*/  SHF.R.U32.HI R29, RZ, 0x4, R13.reuse ;  /* 0x00000004ff1d7819 */ /* 0x100fe4000001160d */
[----:B------:R-:W-:-:S03]  /*0b50*/  SHF.R.U64 R28, R12, 0x4, R13 ;  /* 0x000000040c1c7819 */ /* 0x000fc6000000120d */
[----:B0-----:R-:W-:-:S04]  /*0b60*/  IMAD.WIDE.U32 R24, R29, -0x27627627, RZ ;  /* 0xd89d89d91d187825 */ /* 0x001fc800078e00ff */
[----:B------:R-:W-:-:S04]  /*0b70*/  IMAD.WIDE.U32 R12, R28, -0x27627627, RZ ;  /* 0xd89d89d91c0c7825 */ /* 0x000fc800078e00ff */
[----:B------:R-:W-:-:S04]  /*0b80*/  IMAD.WIDE.U32 R24, P1, R28, 0x9d89d89, R24 ;  /* 0x09d89d891c187825 */ /* 0x000fc80007820018 */
[----:B------:R-:W-:Y:S01]  /*0b90*/  IMAD.WIDE.U32 R16, R21, -0x5b1ee0e3, RZ ;  /* 0xa4e11f1d15107825 */ /* 0x000fe200078e00ff */
[----:B------:R-:W-:-:S03]  /*0ba0*/  IADD3 RZ, P2, PT, R13, R24, RZ ;  /* 0x000000180dff7210 */ /* 0x000fc60007f5e0ff */
[----:B------:R-:W-:-:S04]  /*0bb0*/  IMAD.WIDE.U32 R12, R20, -0x5b1ee0e3, RZ ;  /* 0xa4e11f1d140c7825 */ /* 0x000fc800078e00ff */
[----:B------:R-:W-:Y:S01]  /*0bc0*/  IMAD.WIDE.U32 R16, P3, R20, -0x115ca2ab, R16 ;  /* 0xeea35d5514107825 */ /* 0x000fe20007860010 */
[----:B------:R-:W-:-:S03]  /*0bd0*/  IADD3.X R15, PT, PT, RZ, RZ, RZ, P1, !PT ;  /* 0x000000ffff0f7210 */ /* 0x000fc60000ffe4ff */
[----:B------:R-:W-:Y:S01]  /*0be0*/  IMAD.MOV.U32 R12, RZ, RZ, R17 ;  /* 0x000000ffff0c7224 */ /* 0x000fe200078e0011 */
[----:B------:R-:W-:Y:S01]  /*0bf0*/  IADD3 RZ, P1, PT, R13, R16, RZ ;  /* 0x000000100dff7210 */ /* 0x000fe20007f3e0ff */
[----:B------:R-:W-:Y:S02]  /*0c00*/  IMAD.X R13, RZ, RZ, RZ, P3 ;  /* 0x000000ffff0d7224 */ /* 0x000fe400018e06ff */
[----:B------:R-:W-:Y:S02]  /*0c10*/  IMAD.MOV.U32 R14, RZ, RZ, R25 ;  /* 0x000000ffff0e7224 */ /* 0x000fe400078e0019 */
[----:B------:R-:W-:-:S04]  /*0c20*/  IMAD.WIDE.U32.X R12, R21, -0x115ca2ab, R12, P1 ;  /* 0xeea35d55150c7825 */ /* 0x000fc800008e040c */
[----:B------:R-:W-:Y:S01]  /*0c30*/  IMAD.WIDE.U32.X R14, R29, 0x9d89d89, R14, P2 ;  /* 0x09d89d891d0e7825 */ /* 0x000fe200010e040e */
[--C-:B------:R-:W-:Y:S02]  /*0c40*/  SHF.R.U32.HI R25, RZ, 0xe, R13.reuse ;  /* 0x0000000eff197819 */ /* 0x100fe4000001160d */
[----:B------:R-:W-:Y:S01]  /*0c50*/  SHF.R.U64 R24, R12, 0xe, R13 ;  /* 0x0000000e0c187819 */ /* 0x000fe2000000120d */
[----:B------:R-:W-:Y:S02]  /*0c60*/  IMAD R15, R15, -0x1a, RZ ;  /* 0xffffffe60f0f7824 */ /* 0x000fe400078e02ff */
[----:B------:R-:W-:-:S04]  /*0c70*/  IMAD.WIDE.U32 R28, R14, -0x1a, R28 ;  /* 0xffffffe60e1c7825 */ /* 0x000fc800078e001c */
[----:B------:R-:W-:Y:S01]  /*0c80*/  IMAD.WIDE.U32 R12, R25, -0x27627627, RZ ;  /* 0xd89d89d9190c7825 */ /* 0x000fe200078e00ff */
[----:B-1----:R-:W-:-:S03]  /*0c90*/  IADD3 R18, PT, PT, R29, -R14, R15 ;  /* 0x8000000e1d127210 */ /* 0x002fc60007ffe00f */
[----:B------:R-:W-:-:S04]  /*0ca0*/  IMAD.WIDE.U32 R14, R24, -0x27627627, RZ ;  /* 0xd89d89d9180e7825 */ /* 0x000fc800078e00ff */
[----:B------:R-:W-:-:S04]  /*0cb0*/  IMAD.WIDE.U32 R12, P1, R24, 0x9d89d89, R12 ;  /* 0x09d89d89180c7825 */ /* 0x000fc8000782000c */
[----:B------:R-:W-:Y:S01]  /*0cc0*/  IMAD.X R17, RZ, RZ, RZ, P1 ;  /* 0x000000ffff117224 */ /* 0x000fe200008e06ff */
[----:B------:R-:W-:Y:S02]  /*0cd0*/  IADD3 RZ, P1, PT, R15, R12, RZ ;  /* 0x0000000c0fff7210 */ /* 0x000fe40007f3e0ff */
[----:B------:R-:W-:Y:S01]  /*0ce0*/  MOV R16, R13 ;  /* 0x0000000d00107202 */ /* 0x000fe20000000f00 */
[----:B------:R-:W-:Y:S01]  /*0cf0*/  IMAD.WIDE.U32 R14, R21, 0x2a6326d7, RZ ;  /* 0x2a6326d7150e7825 */ /* 0x000fe200078e00ff */
[----:B------:R-:W-:-:S03]  /*0d00*/  IADD3 R26, PT, PT, R1, 0x3, R0 ;  /* 0x00000003011a7810 */ /* 0x000fc60007ffe000 */
[----:B------:R-:W-:-:S04]  /*0d10*/  IMAD.WIDE.U32.X R16, R25, 0x9d89d89, R16, P1 ;  /* 0x09d89d8919107825 */ /* 0x000fc800008e0410 */
[----:B------:R-:W-:Y:S02]  /*0d20*/  IMAD R13, R17, -0x1a, RZ ;  /* 0xffffffe6110d7824 */ /* 0x000fe400078e02ff */
[----:B------:R-:W-:-:S04]  /*0d30*/  IMAD.WIDE.U32 R24, R16, -0x1a, R24 ;  /* 0xffffffe610187825 */ /* 0x000fc800078e0018 */
[----:B------:R-:W-:Y:S01]  /*0d40*/  IMAD.WIDE.U32 R14, P1, R20, -0x6d255069, R14 ;  /* 0x92daaf97140e7825 */ /* 0x000fe2000782000e */
[----:B------:R-:W-:-:S03]  /*0d50*/  IADD3 R16, PT, PT, R25, -R16, R13 ;  /* 0x8000001019107210 */ /* 0x000fc60007ffe00d */
[----:B------:R-:W-:Y:S02]  /*0d60*/  IMAD.X R13, RZ, RZ, RZ, P1 ;  /* 0x000000ffff0d7224 */ /* 0x000fe400008e06ff */
[----:B------:R-:W-:Y:S01]  /*0d70*/  IMAD.MOV.U32 R12, RZ, RZ, R15 ;  /* 0x000000ffff0c7224 */ /* 0x000fe200078e000f */
[----:B------:R-:W-:Y:S01]  /*0d80*/  IADD3 R29, PT, PT, R1, 0x2, R0 ;  /* 0x00000002011d7810 */ /* 0x000fe20007ffe000 */
[----:B--2---:R0:W-:Y:S02]  /*0d90*/  STL.U8 [R26+0xa], R23 ;  /* 0x00000a171a007387 */ /* 0x0041e40000100000 */
[----:B0-----:R-:W-:-:S05]  /*0da0*/  IMAD.WIDE.U32 R26, R20, 0x2a6326d7, RZ ;  /* 0x2a6326d7141a7825 */ /* 0x001fca00078e00ff */
[----:B------:R-:W-:-:S05]  /*0db0*/  IADD3 RZ, P1, PT, R27, R14, RZ ;  /* 0x0000000e1bff7210 */ /* 0x000fca0007f3e0ff */
[----:B------:R-:W-:-:S05]  /*0dc0*/  IMAD.WIDE.U32.X R12, R21, -0x6d255069, R12, P1 ;  /* 0x92daaf97150c7825 */ /* 0x000fca00008e040c */
[--C-:B------:R-:W-:Y:S02]  /*0dd0*/  SHF.R.U32.HI R27, RZ, 0x12, R13.reuse ;  /* 0x00000012ff1b7819 */ /* 0x100fe4000001160d */
[----:B------:R-:W-:-:S03]  /*0de0*/  SHF.R.U64 R26, R12, 0x12, R13 ;  /* 0x000000120c1a7819 */ /* 0x000fc6000000120d */
[----:B------:R-:W-:-:S04]  /*0df0*/  IMAD.WIDE.U32 R12, R27, -0x27627627, RZ ;  /* 0xd89d89d91b0c7825 */ /* 0x000fc800078e00ff */
[----:B------:R-:W-:-:S04]  /*0e00*/  IMAD.WIDE.U32 R14, R26, -0x27627627, RZ ;  /* 0xd89d89d91a0e7825 */ /* 0x000fc800078e00ff */
[----:B------:R-:W-:-:S04]  /*0e10*/  IMAD.WIDE.U32 R12, P2, R26, 0x9d89d89, R12 ;  /* 0x09d89d891a0c7825 */ /* 0x000fc8000784000c */
[----:B------:R-:W-:Y:S01]  /*0e20*/  IMAD.MOV.U32 R14, RZ, RZ, R13 ;  /* 0x000000ffff0e7224 */ /* 0x000fe200078e000d */
[----:B------:R-:W-:Y:S01]  /*0e30*/  IADD3 RZ, P3, PT, R15, R12, RZ ;  /* 0x0000000c0fff7210 */ /* 0x000fe20007f7e0ff */
[----:B------:R-:W-:-:S04]  /*0e40*/  IMAD.X R15, RZ, RZ, RZ, P2 ;  /* 0x000000ffff0f7224 */ /* 0x000fc800010e06ff */
[----:B------:R-:W-:Y:S01]  /*0e50*/  IMAD.WIDE.U32.X R14, R27, 0x9d89d89, R14, P3 ;  /* 0x09d89d891b0e7825 */ /* 0x000fe200018e040e */
[----:B---3--:R0:W-:Y:S03]  /*0e60*/  STL.U8 [R29+0xa], R19 ;  /* 0x00000a131d007387 */ /* 0x0081e60000100000 */
[----:B------:R-:W-:-:S04]  /*0e70*/  IMAD.WIDE.U32 R12, R21, 0x207a086b, RZ ;  /* 0x207a086b150c7825 */ /* 0x000fc800078e00ff */
[----:B------:R-:W-:-:S04]  /*0e80*/  IMAD.WIDE.U32 R26, R14, -0x1a, R26 ;  /* 0xffffffe60e1a7825 */ /* 0x000fc800078e001a */
[----:B0-----:R-:W-:Y:S02]  /*0e90*/  IMAD R19, R15, -0x1a, RZ ;  /* 0xffffffe60f137824 */ /* 0x001fe400078e02ff */
[----:B------:R-:W-:-:S03]  /*0ea0*/  IMAD.WIDE.U32 R12, P3, R20, -0x4b419e0b, R12 ;  /* 0xb4be61f5140c7825 */ /* 0x000fc6000786000c */
[----:B------:R-:W-:Y:S01]  /*0eb0*/  IADD3 R19, PT, PT, R27, -R14, R19 ;  /* 0x8000000e1b137210 */ /* 0x000fe20007ffe013 */
[----:B------:R-:W-:-:S05]  /*0ec0*/  IMAD.WIDE.U32 R14, R20, 0x207a086b, RZ ;  /* 0x207a086b140e7825 */ /* 0x000fca00078e00ff */
[----:B------:R-:W-:Y:S01]  /*0ed0*/  IADD3 RZ, P4, PT, R15, R12, RZ ;  /* 0x0000000c0fff7210 */ /* 0x000fe20007f9e0ff */
[----:B------:R-:W-:Y:S01]  /*0ee0*/  IMAD.MOV.U32 R14, RZ, RZ, R13 ;  /* 0x000000ffff0e7224 */ /* 0x000fe200078e000d */
[----:B------:R-:W-:-:S03]  /*0ef0*/  IADD3.X R15, PT, PT, RZ, RZ, RZ, P3, !PT ;  /* 0x000000ffff0f7210 */ /* 0x000fc60001ffe4ff */
[----:B------:R-:W-:-:S05]  /*0f00*/  IMAD.WIDE.U32.X R14, R21, -0x4b419e0b, R14, P4 ;  /* 0xb4be61f5150e7825 */ /* 0x000fca00020e040e */
[--C-:B------:R-:W-:Y:S02]  /*0f10*/  SHF.R.U32.HI R13, RZ, 0x17, R15.reuse ;  /* 0x00000017ff0d7819 */ /* 0x100fe4000001160f */
[----:B------:R-:W-:Y:S02]  /*0f20*/  SHF.R.U64 R12, R14, 0x17, R15 ;  /* 0x000000170e0c7819 */ /* 0x000fe4000000120f */
[----:B------:R-:W-:Y:S01]  /*0f30*/  IADD3 R24, P1, PT, R24, UR4, RZ ;  /* 0x0000000418187c10 */ /* 0x000fe2000ff3e0ff */
[----:B------:R-:W-:-:S03]  /*0f40*/  IMAD.WIDE.U32 R14, R13, -0x27627627, RZ ;  /* 0xd89d89d90d0e7825 */ /* 0x000fc600078e00ff */
[----:B------:R-:W-:Y:S01]  /*0f50*/  IADD3.X R25, PT, PT, R16, UR5, RZ, P1, !PT ;  /* 0x0000000510197c10 */ /* 0x000fe20008ffe4ff */
[----:B------:R-:W-:-:S04]  /*0f60*/  IMAD.WIDE.U32 R16, R12, -0x27627627, RZ ;  /* 0xd89d89d90c107825 */ /* 0x000fc800078e00ff */
[----:B------:R-:W-:Y:S01]  /*0f70*/  IMAD.WIDE.U32 R14, P4, R12, 0x9d89d89, R14 ;  /* 0x09d89d890c0e7825 */ /* 0x000fe2000788000e */
[----:B------:R-:W-:Y:S01]  /*0f80*/  IADD3 R26, P2, PT, R26, UR4, RZ ;  /* 0x000000041a1a7c10 */ /* 0x000fe2000ff5e0ff */
[----:B------:R-:W2:Y:S02]  /*0f90*/  LDG.E.U8.CONSTANT R25, desc[UR6][R24.64] ;  /* 0x0000000618197981 */ /* 0x000ea4000c1e9100 */
[----:B------:R-:W-:Y:S01]  /*0fa0*/  IMAD.MOV.U32 R16, RZ, RZ, R15 ;  /* 0x000000ffff107224 */ /* 0x000fe200078e000f */
[----:B------:R-:W-:Y:S01]  /*0fb0*/  IADD3 RZ, P1, PT, R17, R14, RZ ;  /* 0x0000000e11ff7210 */ /* 0x000fe20007f3e0ff */
[----:B------:R-:W-:-:S04]  /*0fc0*/  IMAD.X R17, RZ, RZ, RZ, P4 ;  /* 0x000000ffff117224 */ /* 0x000fc800020e06ff */
[----:B------:R-:W-:-:S04]  /*0fd0*/  IMAD.WIDE.U32.X R16, R13, 0x9d89d89, R16, P1 ;  /* 0x09d89d890d107825 */ /* 0x000fc800008e0410 */
[----:B------:R-:W-:Y:S02]  /*0fe0*/  IMAD R17, R17, -0x1a, RZ ;  /* 0xffffffe611117824 */ /* 0x000fe400078e02ff */
[----:B------:R-:W-:-:S04]  /*0ff0*/  IMAD.WIDE.U32 R12, R16, -0x1a, R12 ;  /* 0xffffffe6100c7825 */ /* 0x000fc800078e000c */
[----:B------:R-:W-:Y:S01]  /*1000*/  IMAD.WIDE.U32 R14, R21, -0x622b0e83, RZ ;  /* 0x9dd4f17d150e7825 */ /* 0x000fe200078e00ff */
[----:B------:R-:W-:-:S03]  /*1010*/  IADD3 R13, PT, PT, R13, -R16, R17 ;  /* 0x800000100d0d7210 */ /* 0x000fc60007ffe011 */
[----:B------:R-:W-:-:S04]  /*1020*/  IMAD.WIDE.U32 R16, R20, -0x622b0e83, RZ ;  /* 0x9dd4f17d14107825 */ /* 0x000fc800078e00ff */
[----:B------:R-:W-:-:S03]  /*1030*/  IMAD.WIDE.U32 R14, P4, R20, 0x6f3a14e5, R14 ;  /* 0x6f3a14e5140e7825 */ /* 0x000fc6000788000e */
[----:B------:R-:W-:Y:S01]  /*1040*/  IADD3 RZ, P5, PT, R17, R14, RZ ;  /* 0x0000000e11ff7210 */ /* 0x000fe20007fbe0ff */
[----:B------:R-:W-:Y:S01]  /*1050*/  IMAD.X R17, RZ, RZ, RZ, P4 ;  /* 0x000000ffff117224 */ /* 0x000fe200020e06ff */
[----:B------:R-:W-:-:S05]  /*1060*/  MOV R16, R15 ;  /* 0x0000000f00107202 */ /* 0x000fca0000000f00 */
[----:B------:R-:W-:-:S05]  /*1070*/  IMAD.WIDE.U32.X R16, R21, 0x6f3a14e5, R16, P5 ;  /* 0x6f3a14e515107825 */ /* 0x000fca00028e0410 */
[--C-:B------:R-:W-:Y:S02]  /*1080*/  SHF.R.U32.HI R15, RZ, 0x1b, R17.reuse ;  /* 0x0000001bff0f7819 */ /* 0x100fe40000011611 */
[----:B------:R-:W-:Y:S02]  /*1090*/  SHF.R.U64 R14, R16, 0x1b, R17 ;  /* 0x0000001b100e7819 */ /* 0x000fe40000001211 */
[----:B------:R-:W-:Y:S01]  /*10a0*/  IADD3 R28, P3, PT, R28, UR4, RZ ;  /* 0x000000041c1c7c10 */ /* 0x000fe2000ff7e0ff */
[----:B------:R-:W-:Y:S01]  /*10b0*/  IMAD.WIDE.U32 R16, R15, -0x27627627, RZ ;  /* 0xd89d89d90f107825 */ /* 0x000fe200078e00ff */
[----:B------:R-:W-:Y:S02]  /*10c0*/  IADD3.X R27, PT, PT, R19, UR5, RZ, P2, !PT ;  /* 0x00000005131b7c10 */ /* 0x000fe400097fe4ff */
[----:B------:R-:W-:Y:S01]  /*10d0*/  IADD3.X R29, PT, PT, R18, UR5, RZ, P3, !PT ;  /* 0x00000005121d7c10 */ /* 0x000fe20009ffe4ff */
[C---:B------:R-:W-:Y:S02]  /*10e0*/  IMAD.WIDE.U32 R18, R14.reuse, -0x27627627, RZ ;  /* 0xd89d89d90e127825 */ /* 0x040fe400078e00ff */
[----:B------:R0:W3:Y:S02]  /*10f0*/  LDG.E.U8.CONSTANT R24, desc[UR6][R26.64] ;  /* 0x000000061a187981 */ /* 0x0000e4000c1e9100 */
[----:B------:R-:W-:Y:S01]  /*1100*/  IMAD.WIDE.U32 R16, P2, R14, 0x9d89d89, R16 ;  /* 0x09d89d890e107825 */ /* 0x000fe20007840010 */
[----:B------:R-:W-:Y:S01]  /*1110*/  IADD3 R12, P1, PT, R12, UR4, RZ ;  /* 0x000000040c0c7c10 */ /* 0x000fe2000ff3e0ff */
[----:B------:R-:W4:Y:S02]  /*1120*/  LDG.E.U8.CONSTANT R23, desc[UR6][R28.64] ;  /* 0x000000061c177981 */ /* 0x000f24000c1e9100 */
[----:B------:R-:W-:Y:S01]  /*1130*/  IMAD.MOV.U32 R18, RZ, RZ, R17 ;  /* 0x000000ffff127224 */ /* 0x000fe200078e0011 */
[----:B------:R-:W-:Y:S01]  /*1140*/  IADD3 RZ, P3, PT, R19, R16, RZ ;  /* 0x0000001013ff7210 */ /* 0x000fe20007f7e0ff */
[----:B------:R-:W-:-:S04]  /*1150*/  IMAD.X R19, RZ, RZ, RZ, P2 ;  /* 0x000000ffff137224 */ /* 0x000fc800010e06ff */
[----:B------:R-:W-:Y:S01]  /*1160*/  IMAD.WIDE.U32.X R16, R15, 0x9d89d89, R18, P3 ;  /* 0x09d89d890f107825 */ /* 0x000fe200018e0412 */
[----:B0-----:R-:W-:-:S03]  /*1170*/  SHF.R.U32.HI R27, RZ, 0x7, R21 ;  /* 0x00000007ff1b7819 */ /* 0x001fc60000011615 */
[----:B------:R-:W-:Y:S02]  /*1180*/  IMAD R17, R17, -0x1a, RZ ;  /* 0xffffffe611117824 */ /* 0x000fe400078e02ff */
[----:B------:R-:W-:Y:S01]  /*1190*/  IMAD.WIDE.U32 R14, R16, -0x1a, R14 ;  /* 0xffffffe6100e7825 */ /* 0x000fe200078e000e */
[----:B------:R-:W-:-:S04]  /*11a0*/  SHF.R.U64 R19, R20, 0x7, R21 ;  /* 0x0000000714137819 */ /* 0x000fc80000001215 */
[----:B------:R-:W-:Y:S01]  /*11b0*/  IADD3 R15, PT, PT, R15, -R16, R17 ;  /* 0x800000100f0f7210 */ /* 0x000fe20007ffe011 */
[----:B------:R-:W-:-:S04]  /*11c0*/  IMAD.WIDE.U32 R16, R27, 0xdd3473f, RZ ;  /* 0x0dd3473f1b107825 */ /* 0x000fc800078e00ff */
[----:B------:R-:W-:-:S04]  /*11d0*/  IMAD.WIDE.U32 R16, P3, R19, 0x111ca0c, R16 ;  /* 0x0111ca0c13107825 */ /* 0x000fc80007860010 */
[----:B------:R-:W-:-:S04]  /*11e0*/  IMAD.WIDE.U32 R18, R19, 0xdd3473f, RZ ;  /* 0x0dd3473f13127825 */ /* 0x000fc800078e00ff */
[----:B------:R-:W-:Y:S01]  /*11f0*/  IMAD.MOV.U32 R18, RZ, RZ, R17 ;  /* 0x000000ffff127224 */ /* 0x000fe200078e0011 */
[----:B------:R-:W-:Y:S01]  /*1200*/  IADD3 RZ, P4, PT, R19, R16, RZ ;  /* 0x0000001013ff7210 */ /* 0x000fe20007f9e0ff */
[----:B------:R-:W-:-:S04]  /*1210*/  IMAD.X R19, RZ, RZ, RZ, P3 ;  /* 0x000000ffff137224 */ /* 0x000fc800018e06ff */
[----:B------:R-:W-:-:S05]  /*1220*/  IMAD.WIDE.U32.X R18, R27, 0x111ca0c, R18, P4 ;  /* 0x0111ca0c1b127825 */ /* 0x000fca00020e0412 */
[----:B------:R-:W-:-:S05]  /*1230*/  SHF.R.U64 R19, R18, 0x12, R19 ;  /* 0x0000001212137819 */ /* 0x000fca0000001213 */
[----:B------:R-:W-:-:S05]  /*1240*/  IMAD.HI.U32 R16, R19, 0x4ec4ec4f, RZ ;  /* 0x4ec4ec4f13107827 */ /* 0x000fca00078e00ff */
[----:B------:R-:W-:-:S05]  /*1250*/  SHF.R.U32.HI R16, RZ, 0x3, R16 ;  /* 0x00000003ff107819 */ /* 0x000fca0000011610 */
[----:B------:R-:W-:Y:S01]  /*1260*/  IMAD R16, R16, -0x1a, R19 ;  /* 0xffffffe610107824 */ /* 0x000fe200078e0213 */
[----:B------:R-:W-:Y:S02]  /*1270*/  IADD3 R14, P2, PT, R14, UR4, RZ ;  /* 0x000000040e0e7c10 */ /* 0x000fe4000ff5e0ff */
[----:B------:R-:W-:Y:S02]  /*1280*/  IADD3.X R13, PT, PT, R13, UR5, RZ, P1, !PT ;  /* 0x000000050d0d7c10 */ /* 0x000fe40008ffe4ff */
[----:B------:R-:W-:Y:S02]  /*1290*/  IADD3 R16, P3, PT, R16, UR4, RZ ;  /* 0x0000000410107c10 */ /* 0x000fe4000ff7e0ff */
[----:B------:R-:W-:Y:S01]  /*12a0*/  IADD3.X R15, PT, PT, R15, UR5, RZ, P2, !PT ;  /* 0x000000050f0f7c10 */ /* 0x000fe200097fe4ff */
[----:B------:R-:W5:Y:S01]  /*12b0*/  LDG.E.U8.CONSTANT R26, desc[UR6][R12.64] ;  /* 0x000000060c1a7981 */ /* 0x000f62000c1e9100 */
[----:B------:R-:W-:-:S03]  /*12c0*/  IADD3.X R17, PT, PT, RZ, UR5, RZ, P3, !PT ;  /* 0x00000005ff117c10 */ /* 0x000fc60009ffe4ff */
[----:B------:R0:W5:Y:S04]  /*12d0*/  LDG.E.U8.CONSTANT R27, desc[UR6][R14.64] ;  /* 0x000000060e1b7981 */ /* 0x000168000c1e9100 */
[----:B------:R1:W5:Y:S01]  /*12e0*/  LDG.E.U8.CONSTANT R16, desc[UR6][R16.64] ;  /* 0x0000000610107981 */ /* 0x000362000c1e9100 */
[C-C-:B0-----:R-:W-:Y:S01]  /*12f0*/  IADD3 R14, PT, PT, R1.reuse, 0x1, R0.reuse ;  /* 0x00000001010e7810 */ /* 0x141fe20007ffe000 */
[C-C-:B------:R-:W-:Y:S01]  /*1300*/  IMAD.IADD R12, R1.reuse, 0x1, R0.reuse ;  /* 0x00000001010c7824 */ /* 0x140fe200078e0200 */
[--C-:B------:R-:W-:Y:S01]  /*1310*/  IADD3 R28, PT, PT, R1, -0x3, R0.reuse ;  /* 0xfffffffd011c7810 */ /* 0x100fe20007ffe000 */
[----:B------:R-:W-:Y:S01]  /*1320*/  IMAD.WIDE.U32 R18, R21, -0x1b85633d, RZ ;  /* 0xe47a9cc315127825 */ /* 0x000fe200078e00ff */
[C-C-:B-1----:R-:W-:Y:S02]  /*1330*/  IADD3 R17, PT, PT, R1.reuse, -0x2, R0.reuse ;  /* 0xfffffffe01117810 */ /* 0x142fe40007ffe000 */
[----:B------:R-:W-:Y:S01]  /*1340*/  IADD3 R29, PT, PT, R1, -0x4, R0 ;  /* 0xfffffffc011d7810 */ /* 0x000fe20007ffe000 */
[----:B------:R-:W-:-:S02]  /*1350*/  VIADD R22, R22, 0x8 ;  /* 0x0000000816167836 */ /* 0x000fc40000000000 */
[----:B------:R-:W-:-:S04]  /*1360*/  IMAD.WIDE.U32 R18, P1, R20, -0x5783a9d1, R18 ;  /* 0xa87c562f14127825 */ /* 0x000fc80007820012 */
[----:B------:R-:W-:Y:S01]  /*1370*/  IMAD.X R13, RZ, RZ, RZ, P1 ;  /* 0x000000ffff0d7224 */ /* 0x000fe200008e06ff */
[----:B------:R-:W-:Y:S01]  /*1380*/  ISETP.NE.AND P1, PT, R22, RZ, PT ;  /* 0x000000ff1600720c */ /* 0x000fe20003f25270 */
[----:B----4-:R0:W-:Y:S04]  /*1390*/  STL.U8 [R14+0xa], R23 ;  /* 0x00000a170e007387 */ /* 0x0101e80000100000 */
[----:B--2---:R1:W-:Y:S01]  /*13a0*/  STL.U8 [R12+0xa], R25 ;  /* 0x00000a190c007387 */ /* 0x0043e20000100000 */
[----:B0-----:R-:W-:-:S05]  /*13b0*/  IADD3 R23, PT, PT, R1, -0x1, R0 ;  /* 0xffffffff01177810 */ /* 0x001fca0007ffe000 */
[----:B---3--:R2:W-:Y:S01]  /*13c0*/  STL.U8 [R23+0xa], R24 ;  /* 0x00000a1817007387 */ /* 0x0085e20000100000 */
[----:B------:R-:W-:-:S04]  /*13d0*/  IMAD.WIDE.U32 R14, R20, -0x1b85633d, RZ ;  /* 0xe47a9cc3140e7825 */ /* 0x000fc800078e00ff */
[----:B-1----:R-:W-:Y:S01]  /*13e0*/  IMAD.MOV.U32 R12, RZ, RZ, R19 ;  /* 0x000000ffff0c7224 */ /* 0x002fe200078e0013 */
[----:B------:R-:W-:-:S05]  /*13f0*/  IADD3 RZ, P2, PT, R15, R18, RZ ;  /* 0x000000120fff7210 */ /* 0x000fca0007f5e0ff */
[----:B------:R-:W-:Y:S01]  /*1400*/  IMAD.HI.U32.X R12, R21, -0x5783a9d1, R12, P2 ;  /* 0xa87c562f150c7827 */ /* 0x000fe200010e040c */
[----:B------:R-:W-:-:S03]  /*1410*/  IADD3 R0, PT, PT, R0, -0x8, RZ ;  /* 0xfffffff800007810 */ /* 0x000fc60007ffe0ff */
[----:B------:R-:W-:Y:S01]  /*1420*/  IMAD.MOV.U32 R21, RZ, RZ, RZ ;  /* 0x000000ffff157224 */ /* 0x000fe200078e00ff */
[----:B------:R-:W-:Y:S01]  /*1430*/  SHF.R.U32.HI R20, RZ, 0x5, R12 ;  /* 0x00000005ff147819 */ /* 0x000fe2000001160c */
[----:B-----5:R2:W-:Y:S04]  /*1440*/  STL.U8 [R17+0xa], R26 ;  /* 0x00000a1a11007387 */ /* 0x0205e80000100000 */
[----:B------:R2:W-:Y:S04]  /*1450*/  STL.U8 [R28+0xa], R27 ;  /* 0x00000a1b1c007387 */ /* 0x0005e80000100000 */
[----:B------:R2:W-:Y:S01]  /*1460*/  STL.U8 [R29+0xa], R16 ;  /* 0x00000a101d007387 */ /* 0x0005e20000100000 */
[----:B------:R-:W-:Y:S05]  /*1470*/  @P1 BRA `(.L_x_9) ;  /* 0xfffffff4001c1947 */ /* 0x000fea000383ffff */
[----:B------:R-:W-:-:S07]  /*1480*/  VIADD R0, R0, 0x4 ;  /* 0x0000000400007836 */ /* 0x000fce0000000000 */
.L_x_8:
[----:B------:R-:W-:-:S13]  /*1490*/  ISETP.NE.AND P1, PT, R4, RZ, PT ;  /* 0x000000ff0400720c */ /* 0x000fda0003f25270 */
[----:B------:R-:W-:Y:S05]  /*14a0*/  @!P1 BRA `(.L_x_10) ;  /* 0x00000008008c9947 */ /* 0x000fea0003800000 */
[----:B------:R-:W-:Y:S01]  /*14b0*/  ISETP.NE.AND P1, PT, R7, RZ, PT ;  /* 0x000000ff0700720c */ /* 0x000fe20003f25270 */
[----:B------:R-:W-:-:S12]  /*14c0*/  @!P0 BRA `(.L_x_11) ;  /* 0x0000000400748947 */ /* 0x000fd80003800000 */
[----:B------:R-:W-:Y:S01]  /*14d0*/  IMAD.WIDE.U32 R14, R21, -0x3b13b13b, RZ ;  /* 0xc4ec4ec5150e7825 */ /* 0x000fe200078e00ff */
[----:B--2---:R-:W-:Y:S01]  /*14e0*/  SHF.R.U32.HI R27, RZ, 0x2, R21 ;  /* 0x00000002ff1b7819 */ /* 0x004fe20000011615 */
[----:B------:R-:W1:Y:S02]  /*14f0*/  LDCU.64 UR8, c[0x4][URZ] ;  /* 0x01000000ff0877ac */ /* 0x000e640008000a00 */
[----:B------:R-:W-:-:S04]  /*1500*/  IMAD.WIDE.U32 R16, R20, -0x3b13b13b, RZ ;  /* 0xc4ec4ec514107825 */ /* 0x000fc800078e00ff */
[----:B------:R-:W-:-:S04]  /*1510*/  IMAD.WIDE.U32 R14, P2, R20, 0x4ec4ec4e, R14 ;  /* 0x4ec4ec4e140e7825 */ /* 0x000fc8000784000e */
[----:B------:R-:W-:Y:S01]  /*1520*/  IMAD.X R13, RZ, RZ, RZ, P2 ;  /* 0x000000ffff0d7224 */ /* 0x000fe200010e06ff */
[----:B------:R-:W-:Y:S01]  /*1530*/  IADD3 RZ, P2, PT, R17, R14, RZ ;  /* 0x0000000e11ff7210 */ /* 0x000fe20007f5e0ff */
[----:B------:R-:W-:Y:S01]  /*1540*/  IMAD.MOV.U32 R12, RZ, RZ, R15 ;  /* 0x000000ffff0c7224 */ /* 0x000fe200078e000f */
[----:B------:R-:W-:Y:S01]  /*1550*/  SHF.R.U64 R15, R20, 0x2, R21 ;  /* 0x00000002140f7819 */ /* 0x000fe20000001215 */
[----:B------:R-:W-:-:S04]  /*1560*/  IMAD.WIDE.U32 R22, R27, -0x4d4122d7, RZ ;  /* 0xb2bedd291b167825 */ /* 0x000fc800078e00ff */
[----:B------:R-:W-:-:S04]  /*1570*/  IMAD.WIDE.U32.X R12, R21, 0x4ec4ec4e, R12, P2 ;  /* 0x4ec4ec4e150c7825 */ /* 0x000fc800010e040c */
[C---:B------:R-:W-:Y:S01]  /*1580*/  IMAD.WIDE.U32 R22, P3, R15.reuse, 0x183c977a, R22 ;  /* 0x183c977a0f167825 */ /* 0x040fe20007860016 */
[--C-:B------:R-:W-:Y:S02]  /*1590*/  SHF.R.U32.HI R17, RZ, 0x3, R13.reuse ;  /* 0x00000003ff117819 */ /* 0x100fe4000001160d */
[----:B------:R-:W-:Y:S01]  /*15a0*/  SHF.R.U64 R16, R12, 0x3, R13 ;  /* 0x000000030c107819 */ /* 0x000fe2000000120d */
[----:B------:R-:W-:Y:S01]  /*15b0*/  IMAD.WIDE.U32 R12, R15, -0x4d4122d7, RZ ;  /* 0xb2bedd290f0c7825 */ /* 0x000fe200078e00ff */
[----:B------:R-:W-:-:S03]  /*15c0*/  IADD3.X R15, PT, PT, RZ, RZ, RZ, P3, !PT ;  /* 0x000000ffff0f7210 */ /* 0x000fc60001ffe4ff */
[----:B------:R-:W-:Y:S01]  /*15d0*/  IMAD.WIDE.U32 R18, R17, -0x27627627, RZ ;  /* 0xd89d89d911127825 */ /* 0x000fe200078e00ff */
[----:B------:R-:W-:-:S03]  /*15e0*/  IADD3 RZ, P4, PT, R13, R22, RZ ;  /* 0x000000160dff7210 */ /* 0x000fc60007f9e0ff */
[----:B------:R-:W-:-:S04]  /*15f0*/  IMAD.WIDE.U32 R24, R16, -0x27627627, RZ ;  /* 0xd89d89d910187825 */ /* 0x000fc800078e00ff */
[----:B------:R-:W-:-:S04]  /*1600*/  IMAD.WIDE.U32 R18, P2, R16, 0x9d89d89, R18 ;  /* 0x09d89d8910127825 */ /* 0x000fc80007840012 */
[----:B------:R-:W-:Y:S02]  /*1610*/  IMAD.MOV.U32 R14, RZ, RZ, R23 ;  /* 0x000000ffff0e7224 */ /* 0x000fe400078e0017 */
[----:B------:R-:W-:Y:S01]  /*1620*/  IMAD.X R13, RZ, RZ, RZ, P2 ;  /* 0x000000ffff0d7224 */ /* 0x000fe200010e06ff */
[----:B------:R-:W-:Y:S01]  /*1630*/  IADD3 RZ, P2, PT, R25, R18, RZ ;  /* 0x0000001219ff7210 */ /* 0x000fe20007f5e0ff */
[----:B------:R-:W-:-:S04]  /*1640*/  IMAD.WIDE.U32.X R14, R27, 0x183c977a, R14, P4 ;  /* 0x183c977a1b0e7825 */ /* 0x000fc800020e040e */
[----:B------:R-:W-:Y:S01]  /*1650*/  IMAD.MOV.U32 R12, RZ, RZ, R19 ;  /* 0x000000ffff0c7224 */ /* 0x000fe200078e0013 */
[----:B------:R-:W-:Y:S01]  /*1660*/  SHF.R.U32.HI R19, RZ, 0x4, R15 ;  /* 0x00000004ff137819 */ /* 0x000fe2000001160f */
[----:B------:R-:W-:Y:S01]  /*1670*/  IMAD.WIDE.U32 R24, R16, -0x1a, R20 ;  /* 0xffffffe610187825 */ /* 0x000fe200078e0014 */
[----:B------:R-:W-:-:S03]  /*1680*/  SHF.R.U64 R18, R14, 0x4, R15 ;  /* 0x000000040e127819 */ /* 0x000fc6000000120f */
[----:B------:R-:W-:-:S04]  /*1690*/  IMAD.WIDE.U32.X R12, R17, 0x9d89d89, R12, P2 ;  /* 0x09d89d89110c7825 */ /* 0x000fc800010e040c */
[----:B------:R-:W-:Y:S02]  /*16a0*/  IMAD R13, R13, -0x1a, RZ ;  /* 0xffffffe60d0d7824 */ /* 0x000fe400078e02ff */
[----:B------:R-:W-:-:S04]  /*16b0*/  IMAD.WIDE.U32 R22, R12, -0x1a, R16 ;  /* 0xffffffe60c167825 */ /* 0x000fc800078e0010 */
[----:B------:R-:W-:Y:S01]  /*16c0*/  IMAD.WIDE.U32 R14, R19, -0x27627627, RZ ;  /* 0xd89d89d9130e7825 */ /* 0x000fe200078e00ff */
[----:B------:R-:W-:-:S03]  /*16d0*/  IADD3 R23, PT, PT, R23, -R12, R13 ;  /* 0x8000000c17177210 */ /* 0x000fc60007ffe00d */
[----:B------:R-:W-:-:S04]  /*16e0*/  IMAD.WIDE.U32 R12, R18, -0x27627627, RZ ;  /* 0xd89d89d9120c7825 */ /* 0x000fc800078e00ff */
[----:B------:R-:W-:-:S04]  /*16f0*/  IMAD.WIDE.U32 R14, P2, R18, 0x9d89d89, R14 ;  /* 0x09d89d89120e7825 */ /* 0x000fc8000784000e */
[----:B------:R-:W-:Y:S01]  /*1700*/  IMAD.MOV.U32 R12, RZ, RZ, R15 ;  /* 0x000000ffff0c7224 */ /* 0x000fe200078e000f */
[----:B------:R-:W-:Y:S01]  /*1710*/  IADD3 RZ, P3, PT, R13, R14, RZ ;  /* 0x0000000e0dff7210 */ /* 0x000fe20007f7e0ff */
[----:B------:R-:W-:Y:S01]  /*1720*/  IMAD.WIDE.U32 R14, R21, -0x5b1ee0e3, RZ ;  /* 0xa4e11f1d150e7825 */ /* 0x000fe200078e00ff */
[----:B------:R-:W-:Y:S02]  /*1730*/  IADD3.X R13, PT, PT, RZ, RZ, RZ, P2, !PT ;  /* 0x000000ffff0d7210 */ /* 0x000fe400017fe4ff */
[----:B-1----:R-:W-:Y:S01]  /*1740*/  IADD3 R24, P2, PT, R24, UR8, RZ ;  /* 0x0000000818187c10 */ /* 0x002fe2000ff5e0ff */
[----:B------:R-:W-:Y:S02]  /*1750*/  IMAD R17, R17, -0x1a, RZ ;  /* 0xffffffe611117824 */ /* 0x000fe400078e02ff */
[----:B------:R-:W-:-:S03]  /*1760*/  IMAD.WIDE.U32.X R12, R19, 0x9d89d89, R12, P3 ;  /* 0x09d89d89130c7825 */ /* 0x000fc600018e040c */
[----:B------:R-:W-:Y:S01]  /*1770*/  IADD3 R25, PT, PT, R25, -R16, R17 ;  /* 0x8000001019197210 */ /* 0x000fe20007ffe011 */
[----:B------:R-:W-:Y:S02]  /*1780*/  IMAD R13, R13, -0x1a, RZ ;  /* 0xffffffe60d0d7824 */ /* 0x000fe400078e02ff */
[----:B------:R-:W-:Y:S01]  /*1790*/  IMAD.WIDE.U32 R18, R12, -0x1a, R18 ;  /* 0xffffffe60c127825 */ /* 0x000fe200078e0012 */
[----:B------:R-:W-:-:S03]  /*17a0*/  IADD3.X R25, PT, PT, R25, UR9, RZ, P2, !PT ;  /* 0x0000000919197c10 */ /* 0x000fc600097fe4ff */
[C---:B------:R-:W-:Y:S01]  /*17b0*/  IMAD.WIDE.U32 R14, P3, R20.reuse, -0x115ca2ab, R14 ;  /* 0xeea35d55140e7825 */ /* 0x040fe2000786000e */
[----:B------:R-:W-:Y:S01]  /*17c0*/  IADD3 R19, PT, PT, R19, -R12, R13 ;  /* 0x8000000c13137210 */ /* 0x000fe20007ffe00d */
[----:B------:R-:W2:Y:S02]  /*17d0*/  LDG.E.U8.CONSTANT R24, desc[UR6][R24.64] ;  /* 0x0000000618187981 */ /* 0x000ea4000c1e9100 */
[----:B------:R-:W-:-:S04]  /*17e0*/  IMAD.WIDE.U32 R12, R20, -0x5b1ee0e3, RZ ;  /* 0xa4e11f1d140c7825 */ /* 0x000fc800078e00ff */
[----:B------:R-:W-:Y:S01]  /*17f0*/  IMAD.MOV.U32 R12, RZ, RZ, R15 ;  /* 0x000000ffff0c7224 */ /* 0x000fe200078e000f */
[----:B------:R-:W-:Y:S01]  /*1800*/  IADD3 RZ, P4, PT, R13, R14, RZ ;  /* 0x0000000e0dff7210 */ /* 0x000fe20007f9e0ff */
[----:B------:R-:W-:Y:S01]  /*1810*/  IMAD.X R13, RZ, RZ, RZ, P3 ;  /* 0x000000ffff0d7224 */ /* 0x000fe200018e06ff */
[----:B------:R-:W-:-:S03]  /*1820*/  IADD3 R18, P3, PT, R18, UR8, RZ ;  /* 0x0000000812127c10 */ /* 0x000fc6000ff7e0ff */
[----:B------:R-:W-:Y:S01]  /*1830*/  IMAD.WIDE.U32.X R12, R21, -0x115ca2ab, R12, P4 ;  /* 0xeea35d55150c7825 */ /* 0x000fe200020e040c */
[----:B------:R-:W-:Y:S02]  /*1840*/  IADD3 R22, P4, PT, R22, UR8, RZ ;  /* 0x0000000816167c10 */ /* 0x000fe4000ff9e0ff */
[----:B------:R-:W-:Y:S02]  /*1850*/  IADD3.X R19, PT, PT, R19, UR9, RZ, P3, !PT ;  /* 0x0000000913137c10 */ /* 0x000fe40009ffe4ff */
[--C-:B------:R-:W-:Y:S02]  /*1860*/  SHF.R.U32.HI R15, RZ, 0xe, R13.reuse ;  /* 0x0000000eff0f7819 */ /* 0x100fe4000001160d */
[----:B------:R-:W-:Y:S01]  /*1870*/  SHF.R.U64 R14, R12, 0xe, R13 ;  /* 0x0000000e0c0e7819 */ /* 0x000fe2000000120d */
[----:B------:R1:W3:Y:S01]  /*1880*/  LDG.E.U8.CONSTANT R18, desc[UR6][R18.64] ;  /* 0x0000000612127981 */ /* 0x0002e2000c1e9100 */
[----:B------:R-:W-:Y:S01]  /*1890*/  IADD3.X R23, PT, PT, R23, UR9, RZ, P4, !PT ;  /* 0x0000000917177c10 */ /* 0x000fe2000a7fe4ff */
[----:B------:R-:W-:-:S04]  /*18a0*/  IMAD.WIDE.U32 R12, R15, -0x27627627, RZ ;  /* 0xd89d89d90f0c7825 */ /* 0x000fc800078e00ff */
[C---:B------:R-:W-:Y:S01]  /*18b0*/  IMAD.WIDE.U32 R16, R14.reuse, -0x27627627, RZ ;  /* 0xd89d89d90e107825 */ /* 0x040fe200078e00ff */
[----:B------:R-:W4:Y:S03]  /*18c0*/  LDG.E.U8.CONSTANT R22, desc[UR6][R22.64] ;  /* 0x0000000616167981 */ /* 0x000f26000c1e9100 */
[----:B------:R-:W-:-:S04]  /*18d0*/  IMAD.WIDE.U32 R12, P5, R14, 0x9d89d89, R12 ;  /* 0x09d89d890e0c7825 */ /* 0x000fc800078a000c */
[----:B------:R-:W-:Y:S01]  /*18e0*/  IMAD.MOV.U32 R16, RZ, RZ, R13 ;  /* 0x000000ffff107224 */ /* 0x000fe200078e000d */
[----:B------:R-:W-:Y:S02]  /*18f0*/  IADD3 RZ, P6, PT, R17, R12, RZ ;  /* 0x0000000c11ff7210 */ /* 0x000fe40007fde0ff */
[----:B------:R-:W-:-:S03]  /*1900*/  IADD3.X R17, PT, PT, RZ, RZ, RZ, P5, !PT ;  /* 0x000000ffff117210 */ /* 0x000fc60002ffe4ff */
[----:B------:R-:W-:-:S04]  /*1910*/  IMAD.WIDE.U32.X R16, R15, 0x9d89d89, R16, P6 ;  /* 0x09d89d890f107825 */ /* 0x000fc800030e0410 */
[----:B------:R-:W-:Y:S02]  /*1920*/  IMAD R13, R17, -0x1a, RZ ;  /* 0xffffffe6110d7824 */ /* 0x000fe400078e02ff */
[----:B------:R-:W-:-:S05]  /*1930*/  IMAD.WIDE.U32 R14, R16, -0x1a, R14 ;  /* 0xffffffe6100e7825 */ /* 0x000fca00078e000e */
[----:B------:R-:W-:Y:S02]  /*1940*/  IADD3 R16, PT, PT, R15, -R16, R13 ;  /* 0x800000100f107210 */ /* 0x000fe40007ffe00d */
[----:B------:R-:W-:-:S04]  /*1950*/  IADD3 R14, P2, PT, R14, UR8, RZ ;  /* 0x000000080e0e7c10 */ /* 0x000fc8000ff5e0ff */
[----:B------:R-:W-:-:S05]  /*1960*/  IADD3.X R15, PT, PT, R16, UR9, RZ, P2, !PT ;  /* 0x00000009100f7c10 */ /* 0x000fca00097fe4ff */
[----:B------:R5:W3:Y:S01]  /*1970*/  LDG.E.U8.CONSTANT R26, desc[UR6][R14.64] ;  /* 0x000000060e1a7981 */ /* 0x000ae2000c1e9100 */
[C-C-:B-1----:R-:W-:Y:S02]  /*1980*/  IADD3 R19, PT, PT, R1.reuse, -0x1, R0.reuse ;  /* 0xffffffff01137810 */ /* 0x142fe40007ffe000 */
[C-C-:B------:R-:W-:Y:S02]  /*1990*/  IADD3 R28, PT, PT, R1.reuse, -0x2, R0.reuse ;  /* 0xfffffffe011c7810 */ /* 0x140fe40007ffe000 */
[----:B------:R-:W-:Y:S01]  /*19a0*/  IADD3 R29, PT, PT, R1, -0x3, R0 ;  /* 0xfffffffd011d7810 */ /* 0x000fe20007ffe000 */
[----:B------:R-:W-:-:S04]  /*19b0*/  VIADD R0, R0, 0xfffffffc ;  /* 0xfffffffc00007836 */ /* 0x000fc80000000000 */
[----:B------:R-:W-:Y:S02]  /*19c0*/  IMAD.IADD R27, R1, 0x1, R0 ;  /* 0x00000001011b7824 */ /* 0x000fe400078e0200 */
[----:B------:R-:W-:-:S04]  /*19d0*/  IMAD.WIDE.U32 R12, R21, 0x2a6326d7, RZ ;  /* 0x2a6326d7150c7825 */ /* 0x000fc800078e00ff */
[----:B------:R-:W-:-:S04]  /*19e0*/  IMAD.WIDE.U32 R16, R20, 0x2a6326d7, RZ ;  /* 0x2a6326d714107825 */ /* 0x000fc800078e00ff */
[----:B------:R-:W-:-:S05]  /*19f0*/  IMAD.WIDE.U32 R12, P2, R20, -0x6d255069, R12 ;  /* 0x92daaf97140c7825 */ /* 0x000fca000784000c */
[----:B-----5:R-:W-:Y:S01]  /*1a00*/  IADD3.X R15, PT, PT, RZ, RZ, RZ, P2, !PT ;  /* 0x000000ffff0f7210 */ /* 0x020fe200017fe4ff */
[----:B------:R-:W-:Y:S01]  /*1a10*/  IMAD.MOV.U32 R14, RZ, RZ, R13 ;  /* 0x000000ffff0e7224 */ /* 0x000fe200078e000d */
[----:B------:R-:W-:-:S05]  /*1a20*/  IADD3 RZ, P2, PT, R17, R12, RZ ;  /* 0x0000000c11ff7210 */ /* 0x000fca0007f5e0ff */
[----:B------:R-:W-:-:S05]  /*1a30*/  IMAD.WIDE.U32.X R14, R21, -0x6d255069, R14, P2 ;  /* 0x92daaf97150e7825 */ /* 0x000fca00010e040e */
[--C-:B------:R-:W-:Y:S02]  /*1a40*/  SHF.R.U64 R20, R14, 0x12, R15.reuse ;  /* 0x000000120e147819 */ /* 0x100fe4000000120f */
[----:B------:R-:W-:Y:S01]  /*1a50*/  SHF.R.U32.HI R21, RZ, 0x12, R15 ;  /* 0x00000012ff157819 */ /* 0x000fe2000001160f */
[----:B--2---:R1:W-:Y:S04]  /*1a60*/  STL.U8 [R19+0xa], R24 ;  /* 0x00000a1813007387 */ /* 0x0043e80000100000 */
[----:B----4-:R1:W-:Y:S04]  /*1a70*/  STL.U8 [R28+0xa], R22 ;  /* 0x00000a161c007387 */ /* 0x0103e80000100000 */
[----:B---3--:R1:W-:Y:S04]  /*1a80*/  STL.U8 [R29+0xa], R18 ;  /* 0x00000a121d007387 */ /* 0x0083e80000100000 */
[----:B------:R1:W-:Y:S02]  /*1a90*/  STL.U8 [R27+0xa], R26 ;  /* 0x00000a1a1b007387 */ /* 0x0003e40000100000 */
.L_x_11:
[----:B------:R-:W-:Y:S05]  /*1aa0*/  @!P1 BRA `(.L_x_10) ;  /* 0x00000004000c9947 */ /* 0x000fea0003800000 */
[----:B------:R-:W-:Y:S02]  /*1ab0*/  ISETP.NE.AND P2, PT, R7, 0x1, PT ;  /* 0x000000010700780c */ /* 0x000fe40003f45270 */
[----:B------:R-:W-:-:S11]  /*1ac0*/  LOP3.LUT P1, RZ, R11, 0x1, RZ, 0xc0, !PT ;  /* 0x000000010bff7812 */ /* 0x000fd6000782c0ff */
[----:B------:R-:W-:Y:S05]  /*1ad0*/  @!P2 BRA `(.L_x_12) ;  /* 0x0000000000b4a947 */ /* 0x000fea0003800000 */
[----:B------:R-:W-:Y:S01]  /*1ae0*/  IMAD.WIDE.U32 R12, R21, -0x3b13b13b, RZ ;  /* 0xc4ec4ec5150c7825 */ /* 0x000fe200078e00ff */
[----:B------:R-:W3:Y:S03]  /*1af0*/  LDCU.64 UR8, c[0x4][URZ] ;  /* 0x01000000ff0877ac */ /* 0x000ee60008000a00 */
[----:B--2---:R-:W-:-:S04]  /*1b00*/  IMAD.WIDE.U32 R16, R20, -0x3b13b13b, RZ ;  /* 0xc4ec4ec514107825 */ /* 0x004fc800078e00ff */
[----:B------:R-:W-:-:S04]  /*1b10*/  IMAD.WIDE.U32 R12, P2, R20, 0x4ec4ec4e, R12 ;  /* 0x4ec4ec4e140c7825 */ /* 0x000fc8000784000c */
[----:B------:R-:W-:Y:S01]  /*1b20*/  IMAD.X R15, RZ, RZ, RZ, P2 ;  /* 0x000000ffff0f7224 */ /* 0x000fe200010e06ff */
[----:B------:R-:W-:Y:S01]  /*1b30*/  IADD3 RZ, P2, PT, R17, R12, RZ ;  /* 0x0000000c11ff7210 */ /* 0x000fe20007f5e0ff */
[----:B------:R-:W-:-:S04]  /*1b40*/  IMAD.MOV.U32 R14, RZ, RZ, R13 ;  /* 0x000000ffff0e7224 */ /* 0x000fc800078e000d */
[----:B------:R-:W-:-:S05]  /*1b50*/  IMAD.WIDE.U32.X R14, R21, 0x4ec4ec4e, R14, P2 ;  /* 0x4ec4ec4e150e7825 */ /* 0x000fca00010e040e */
[--C-:B------:R-:W-:Y:S02]  /*1b60*/  SHF.R.U32.HI R13, RZ, 0x3, R15.reuse ;  /* 0x00000003ff0d7819 */ /* 0x100fe4000001160f */
[----:B------:R-:W-:-:S03]  /*1b70*/  SHF.R.U64 R12, R14, 0x3, R15 ;  /* 0x000000030e0c7819 */ /* 0x000fc6000000120f */
[----:B------:R-:W-:-:S04]  /*1b80*/  IMAD.WIDE.U32 R16, R13, -0x27627627, RZ ;  /* 0xd89d89d90d107825 */ /* 0x000fc800078e00ff */
[----:B-1----:R-:W-:-:S04]  /*1b90*/  IMAD.WIDE.U32 R18, R12, -0x27627627, RZ ;  /* 0xd89d89d90c127825 */ /* 0x002fc800078e00ff */
[----:B------:R-:W-:-:S04]  /*1ba0*/  IMAD.WIDE.U32 R16, P2, R12, 0x9d89d89, R16 ;  /* 0x09d89d890c107825 */ /* 0x000fc80007840010 */
[----:B------:R-:W-:Y:S01]  /*1bb0*/  IMAD.MOV.U32 R14, RZ, RZ, R17 ;  /* 0x000000ffff0e7224 */ /* 0x000fe200078e0011 */
[----:B------:R-:W-:Y:S01]  /*1bc0*/  IADD3.X R15, PT, PT, RZ, RZ, RZ, P2, !PT ;  /* 0x000000ffff0f7210 */ /* 0x000fe200017fe4ff */
[----:B------:R-:W-:Y:S01]  /*1bd0*/  IMAD R11, R13, -0x1a, RZ ;  /* 0xffffffe60d0b7824 */ /* 0x000fe200078e02ff */
[----:B------:R-:W-:Y:S01]  /*1be0*/  IADD3 RZ, P2, PT, R19, R16, RZ ;  /* 0x0000001013ff7210 */ /* 0x000fe20007f5e0ff */
[----:B------:R-:W-:-:S04]  /*1bf0*/  IMAD.WIDE.U32 R18, R12, -0x1a, R20 ;  /* 0xffffffe60c127825 */ /* 0x000fc800078e0014 */
[----:B------:R-:W-:Y:S01]  /*1c00*/  IMAD.WIDE.U32.X R16, R13, 0x9d89d89, R14, P2 ;  /* 0x09d89d890d107825 */ /* 0x000fe200010e040e */
[----:B------:R-:W-:Y:S02]  /*1c10*/  IADD3 R11, PT, PT, R19, -R12, R11 ;  /* 0x8000000c130b7210 */ /* 0x000fe40007ffe00b */
[----:B---3--:R-:W-:Y:S01]  /*1c20*/  IADD3 R18, P2, PT, R18, UR8, RZ ;  /* 0x0000000812127c10 */ /* 0x008fe2000ff5e0ff */
[----:B------:R-:W-:-:S03]  /*1c30*/  IMAD.WIDE.U32 R14, R16, -0x1a, R12 ;  /* 0xffffffe6100e7825 */ /* 0x000fc600078e000c */
[----:B------:R-:W-:Y:S01]  /*1c40*/  IADD3.X R19, PT, PT, R11, UR9, RZ, P2, !PT ;  /* 0x000000090b137c10 */ /* 0x000fe200097fe4ff */
[----:B------:R-:W-:Y:S01]  /*1c50*/  IMAD R13, R17, -0x1a, RZ ;  /* 0xffffffe6110d7824 */ /* 0x000fe200078e02ff */
[----:B------:R-:W-:-:S03]  /*1c60*/  IADD3 R14, P3, PT, R14, UR8, RZ ;  /* 0x000000080e0e7c10 */ /* 0x000fc6000ff7e0ff */
[----:B------:R-:W2:Y:S01]  /*1c70*/  LDG.E.U8.CONSTANT R18, desc[UR6][R18.64] ;  /* 0x0000000612127981 */ /* 0x000ea2000c1e9100 */
[----:B------:R-:W-:-:S04]  /*1c80*/  IADD3 R13, PT, PT, R15, -R16, R13 ;  /* 0x800000100f0d7210 */ /* 0x000fc80007ffe00d */
[----:B------:R-:W-:-:S05]  /*1c90*/  IADD3.X R15, PT, PT, R13, UR9, RZ, P3, !PT ;  /* 0x000000090d0f7c10 */ /* 0x000fca0009ffe4ff */
[----:B------:R1:W3:Y:S01]  /*1ca0*/  LDG.E.U8.CONSTANT R22, desc[UR6][R14.64] ;  /* 0x000000060e167981 */ /* 0x0002e2000c1e9100 */
[----:B------:R-:W-:Y:S01]  /*1cb0*/  IADD3 R11, PT, PT, R1, -0x1, R0 ;  /* 0xffffffff010b7810 */ /* 0x000fe20007ffe000 */
[----:B------:R-:W-:Y:S01]  /*1cc0*/  VIADD R0, R0, 0xfffffffe ;  /* 0xfffffffe00007836 */ /* 0x000fe20000000000 */
[----:B------:R-:W-:-:S03]  /*1cd0*/  SHF.R.U32.HI R25, RZ, 0x2, R21 ;  /* 0x00000002ff197819 */ /* 0x000fc60000011615 */
[----:B------:R-:W-:Y:S01]  /*1ce0*/  IMAD.IADD R23, R1, 0x1, R0 ;  /* 0x0000000101177824 */ /* 0x000fe200078e0200 */
[----:B------:R-:W-:Y:S01]  /*1cf0*/  SHF.R.U64 R17, R20, 0x2, R21 ;  /* 0x0000000214117819 */ /* 0x000fe20000001215 */
[----:B------:R-:W-:-:S04]  /*1d00*/  IMAD.WIDE.U32 R12, R25, -0x4d4122d7, RZ ;  /* 0xb2bedd29190c7825 */ /* 0x000fc800078e00ff */
[----:B------:R-:W-:-:S04]  /*1d10*/  IMAD.WIDE.U32 R12, P2, R17, 0x183c977a, R12 ;  /* 0x183c977a110c7825 */ /* 0x000fc8000784000c */
[----:B------:R-:W-:Y:S01]  /*1d20*/  IMAD.WIDE.U32 R16, R17, -0x4d4122d7, RZ ;  /* 0xb2bedd2911107825 */ /* 0x000fe200078e00ff */
[----:B-1----:R-:W-:-:S03]  /*1d30*/  IADD3.X R15, PT, PT, RZ, RZ, RZ, P2, !PT ;  /* 0x000000ffff0f7210 */ /* 0x002fc600017fe4ff */
[----:B------:R-:W-:Y:S01]  /*1d40*/  IMAD.MOV.U32 R14, RZ, RZ, R13 ;  /* 0x000000ffff0e7224 */ /* 0x000fe200078e000d */
[----:B------:R-:W-:-:S05]  /*1d50*/  IADD3 RZ, P2, PT, R17, R12, RZ ;  /* 0x0000000c11ff7210 */ /* 0x000fca0007f5e0ff */
[----:B------:R-:W-:-:S05]  /*1d60*/  IMAD.WIDE.U32.X R14, R25, 0x183c977a, R14, P2 ;  /* 0x183c977a190e7825 */ /* 0x000fca00010e040e */
[--C-:B------:R-:W-:Y:S02]  /*1d70*/  SHF.R.U64 R20, R14, 0x4, R15.reuse ;  /* 0x000000040e147819 */ /* 0x100fe4000000120f */
[----:B------:R-:W-:Y:S01]  /*1d80*/  SHF.R.U32.HI R21, RZ, 0x4, R15 ;  /* 0x00000004ff157819 */ /* 0x000fe2000001160f */
[----:B--2---:R4:W-:Y:S04]  /*1d90*/  STL.U8 [R11+0xa], R18 ;  /* 0x00000a120b007387 */ /* 0x0049e80000100000 */
[----:B---3--:R4:W-:Y:S02]  /*1da0*/  STL.U8 [R23+0xa], R22 ;  /* 0x00000a1617007387 */ /* 0x0089e40000100000 */
.L_x_12:
        /* <DEDUP_REMOVED lines=9> */
[--C-:B----4-:R-:W-:Y:S02]  /*1e40*/  SHF.R.U64 R11, R14, 0x3, R15.reuse ;  /* 0x000000030e0b7819 */ /* 0x110fe4000000120f */
[----:B------:R-:W-:-:S03]  /*1e50*/  SHF.R.U32.HI R14, RZ, 0x3, R15 ;  /* 0x00000003ff0e7819 */ /* 0x000fc6000001160f */
[----:B------:R-:W-:-:S04]  /*1e60*/  IMAD.WIDE.U32 R12, R11, -0x1a, R20 ;  /* 0xffffffe60b0c7825 */ /* 0x000fc800078e0014 */
[----:B------:R-:W-:Y:S01]  /*1e70*/  IMAD R14, R14, -0x1a, RZ ;  /* 0xffffffe60e0e7824 */ /* 0x000fe200078e02ff */
[----:B---3--:R-:W-:-:S04]  /*1e80*/  IADD3 R12, P1, PT, R12, UR8, RZ ;  /* 0x000000080c0c7c10 */ /* 0x008fc8000ff3e0ff */
[----:B------:R-:W-:-:S04]  /*1e90*/  IADD3 R11, PT, PT, R13, -R11, R14 ;  /* 0x8000000b0d0b7210 */ /* 0x000fc80007ffe00e */
[----:B------:R-:W-:-:S05]  /*1ea0*/  IADD3.X R13, PT, PT, R11, UR9, RZ, P1, !PT ;  /* 0x000000090b0d7c10 */ /* 0x000fca0008ffe4ff */
[----:B------:R-:W2:Y:S01]  /*1eb0*/  LDG.E.U8.CONSTANT R12, desc[UR6][R12.64] ;  /* 0x000000060c0c7981 */ /* 0x000ea2000c1e9100 */
[----:B------:R-:W-:-:S05]  /*1ec0*/  IADD3 R11, PT, PT, R1, -0x1, R0 ;  /* 0xffffffff010b7810 */ /* 0x000fca0007ffe000 */
[----:B--2---:R3:W-:Y:S02]  /*1ed0*/  STL.U8 [R11+0xa], R12 ;  /* 0x00000a0c0b007387 */ /* 0x0047e40000100000 */
.L_x_10:
[----:B---34-:R-:W3:Y:S04]  /*1ee0*/  LDL.U8 R11, [R1+0xa] ;  /* 0x00000a00010b7983 */ /* 0x018ee80000100000 */
[----:B------:R-:W3:Y:S01]  /*1ef0*/  LDL.U8 R0, [R1] ;  /* 0x0000000001007983 */ /* 0x000ee20000100000 */
[----:B------:R-:W-:Y:S01]  /*1f00*/  BSSY.RELIABLE B1, `(.L_x_13) ;  /* 0x0000014000017945 */ /* 0x000fe20003800100 */
[----:B---3--:R-:W-:-:S13]  /*1f10*/  ISETP.NE.AND P1, PT, R11, R0, PT ;  /* 0x000000000b00720c */ /* 0x008fda0003f25270 */
[----:B------:R-:W-:Y:S05]  /*1f20*/  @P1 BRA `(.L_x_14) ;  /* 0x0000000000441947 */ /* 0x000fea0003800000 */
[----:B------:R-:W3:Y:S01]  /*1f30*/  LDC R14, c[0x0][0x398] ;  /* 0x0000e600ff0e7b82 */ /* 0x000ee20000000800 */
[----:B------:R-:W-:-:S07]  /*1f40*/  HFMA2 R0, -RZ, RZ, 0, 0 ;  /* 0x00000000ff007431 */ /* 0x000fce00000001ff */
.L_x_16:
[----:B------:R-:W-:Y:S02]  /*1f50*/  VIADD R11, R0, 0x1 ;  /* 0x00000001000b7836 */ /* 0x000fe40000000000 */
[----:B---3--:R-:W-:-:S05]  /*1f60*/  IMAD.MOV.U32 R0, RZ, RZ, R14 ;  /* 0x000000ffff007224 */ /* 0x008fca00078e000e */
[----:B------:R-:W-:-:S13]  /*1f70*/  ISETP.NE.AND P1, PT, R11, R0, PT ;  /* 0x000000000b00720c */ /* 0x000fda0003f25270 */
[----:B------:R-:W-:Y:S05]  /*1f80*/  @!P1 BRA `(.L_x_15) ;  /* 0x00000000001c9947 */ /* 0x000fea0003800000 */
[----:B------:R-:W-:-:S05]  /*1f90*/  IMAD.MOV.U32 R0, RZ, RZ, R11 ;  /* 0x000000ffff007224 */ /* 0x000fca00078e000b */
[----:B------:R-:W-:-:S05]  /*1fa0*/  IADD3 R13, PT, PT, R1, R0, RZ ;  /* 0x00000000010d7210 */ /* 0x000fca0007ffe0ff */
[----:B------:R-:W3:Y:S04]  /*1fb0*/  LDL.U8 R11, [R13+0xa] ;  /* 0x00000a000d0b7983 */ /* 0x000ee80000100000 */
[----:B------:R-:W3:Y:S02]  /*1fc0*/  LDL.U8 R12, [R13] ;  /* 0x000000000d0c7983 */ /* 0x000ee40000100000 */
[----:B---3--:R-:W-:-:S13]  /*1fd0*/  ISETP.NE.AND P1, PT, R11, R12, PT ;  /* 0x0000000c0b00720c */ /* 0x008fda0003f25270 */
[----:B------:R-:W-:Y:S05]  /*1fe0*/  @!P1 BRA `(.L_x_16) ;  /* 0xfffffffc00d89947 */ /* 0x000fea000383ffff */
[----:B------:R-:W-:Y:S05]  /*1ff0*/  BRA `(.L_x_14) ;  /* 0x0000000000107947 */ /* 0x000fea0003800000 */
.L_x_15:
[----:B------:R-:W3:Y:S02]  /*2000*/  LDL.U8 R11, [R3] ;  /* 0x00000000030b7983 */ /* 0x000ee40000100000 */
[----:B---3--:R-:W-:-:S13]  /*2010*/  ISETP.NE.AND P1, PT, R11, RZ, PT ;  /* 0x000000ff0b00720c */ /* 0x008fda0003f25270 */
[----:B------:R-:W-:Y:S05]  /*2020*/  @!P1 BREAK.RELIABLE B1 ;  /* 0x0000000000019942 */ /* 0x000fea0003800100 */
[----:B------:R-:W-:Y:S05]  /*2030*/  @!P1 BRA `(.L_x_17) ;  /* 0x0000000000149947 */ /* 0x000fea0003800000 */
.L_x_14:
[----:B0-----:R-:W-:Y:S05]  /*2040*/  BSYNC.RELIABLE B1 ;  /* 0x0000000000017941 */ /* 0x001fea0003800100 */
.L_x_13:
[----:B------:R-:W-:-:S05]  /*2050*/  VIADD R10, R10, 0x1 ;  /* 0x000000010a0a7836 */ /* 0x000fca0000000000 */
[----:B------:R-:W-:-:S13]  /*2060*/  ISETP.NE.AND P1, PT, R10, 0x20, PT ;  /* 0x000000200a00780c */ /* 0x000fda0003f25270 */
[----:B------:R-:W-:Y:S05]  /*2070*/  @!P1 EXIT ;  /* 0x000000000000994d */ /* 0x000fea0003800000 */
[----:B------:R-:W-:Y:S05]  /*2080*/  BRA `(.L_x_18) ;  /* 0xffffffe400f07947 */ /* 0x000fea000383ffff */
.L_x_17:
[----:B0-----:R-:W-:Y:S05]  /*2090*/  BSYNC.RECONVERGENT B0 ;  /* 0x0000000000007941 */ /* 0x001fea0003800200 */
.L_x_7:
[----:B------:R-:W-:Y:S05]  /*20a0*/  BRA `(.L_x_19) ;  /* 0x0000000000107947 */ /* 0x000fea0003800000 */
.L_x_6:
[----:B------:R-:W2:Y:S04]  /*20b0*/  LDL.U8 R4, [R3] ;  /* 0x0000000003047983 */ /* 0x000ea80000100000 */
[----:B------:R0:W-:Y:S01]  /*20c0*/  STL.U8 [R3+0xa], RZ ;  /* 0x00000aff03007387 */ /* 0x0001e20000100000 */
[----:B--2---:R-:W-:-:S13]  /*20d0*/  ISETP.NE.AND P0, PT, R4, RZ, PT ;  /* 0x000000ff0400720c */ /* 0x004fda0003f05270 */
[----:B0-----:R-:W-:Y:S05]  /*20e0*/  @P0 EXIT ;  /* 0x000000000000094d */ /* 0x001fea0003800000 */
.L_x_19:
[----:B------:R-:W0:Y:S01]  /*20f0*/  LDC.64 R4, c[0x0][0x388] ;  /* 0x0000e200ff047b82 */ /* 0x000e220000000a00 */
[----:B------:R-:W-:Y:S01]  /*2100*/  ISETP.GE.AND P0, PT, R0, 0x1, PT ;  /* 0x000000010000780c */ /* 0x000fe20003f06270 */
[----:B------:R-:W-:-:S05]  /*2110*/  IMAD.MOV.U32 R3, RZ, RZ, 0x1 ;  /* 0x00000001ff037424 */ /* 0x000fca00078e00ff */
[----:B0-----:R0:W-:Y:S07]  /*2120*/  STG.E.U8 desc[UR6][R4.64], R3 ;  /* 0x0000000304007986 */ /* 0x0011ee000c101106 */
[----:B------:R-:W-:Y:S05]  /*2130*/  @!P0 EXIT ;  /* 0x000000000000894d */ /* 0x000fea0003800000 */
[C---:B------:R-:W-:Y:S01]  /*2140*/  ISETP.GE.U32.AND P0, PT, R0.reuse, 0x10, PT ;  /* 0x000000100000780c */ /* 0x040fe20003f06070 */
[----:B------:R-:W-:Y:S01]  /*2150*/  BSSY.RECONVERGENT B0, `(.L_x_20) ;  /* 0x000003d000007945 */ /* 0x000fe20003800200 */
[----:B------:R-:W-:Y:S01]  /*2160*/  LOP3.LUT R10, R0, 0xf, RZ, 0xc0, !PT ;  /* 0x0000000f000a7812 */ /* 0x000fe200078ec0ff */
[----:B0-----:R-:W-:-:S03]  /*2170*/  IMAD.MOV.U32 R4, RZ, RZ, RZ ;  /* 0x000000ffff047224 */ /* 0x001fc600078e00ff */
[----:B------:R-:W-:-:S07]  /*2180*/  ISETP.NE.AND P1, PT, R10, RZ, PT ;  /* 0x000000ff0a00720c */ /* 0x000fce0003f25270 */
[----:B------:R-:W-:Y:S06]  /*2190*/  @!P0 BRA `(.L_x_21) ;  /* 0x0000000000e08947 */ /* 0x000fec0003800000 */
[----:B------:R-:W0:Y:S01]  /*21a0*/  LDCU.64 UR4, c[0x0][0x390] ;  /* 0x00007200ff0477ac */ /* 0x000e220008000a00 */
[----:B------:R-:W-:Y:S02]  /*21b0*/  LOP3.LUT R4, R0, 0x7ffffff0, RZ, 0xc0, !PT ;  /* 0x7ffffff000047812 */ /* 0x000fe400078ec0ff */
[----:B------:R-:W-:-:S03]  /*21c0*/  IADD3 R3, PT, PT, R1, 0x12, RZ ;  /* 0x0000001201037810 */ /* 0x000fc60007ffe0ff */
[----:B------:R-:W-:Y:S01]  /*21d0*/  IMAD.MOV R5, RZ, RZ, -R4 ;  /* 0x000000ffff057224 */ /* 0x000fe200078e0a04 */
[----:B0-----:R-:W-:-:S04]  /*21e0*/  UIADD3 UR4, UP0, UPT, UR4, 0x7, URZ ;  /* 0x0000000704047890 */ /* 0x001fc8000ff1e0ff */
[----:B------:R-:W-:Y:S02]  /*21f0*/  UIADD3.X UR5, UPT, UPT, URZ, UR5, URZ, UP0, !UPT ;  /* 0x00000005ff057290 */ /* 0x000fe400087fe4ff */
[----:B------:R-:W-:-:S04]  /*2200*/  IMAD.U32 R14, RZ, RZ, UR4 ;  /* 0x00000004ff0e7e24 */ /* 0x000fc8000f8e00ff */
[----:B------:R-:W-:-:S07]  /*2210*/  IMAD.U32 R25, RZ, RZ, UR5 ;  /* 0x00000005ff197e24 */ /* 0x000fce000f8e00ff */
.L_x_22:
[----:B-1----:R-:W3:Y:S04]  /*2220*/  LDL.U16 R13, [R3+-0x8] ;  /* 0xfffff800030d7983 */ /* 0x002ee80000100400 */
[----:B--2---:R-:W2:Y:S04]  /*2230*/  LDL.U16 R17, [R3+-0x6] ;  /* 0xfffffa0003117983 */ /* 0x004ea80000100400 */
[----:B------:R-:W4:Y:S04]  /*2240*/  LDL.U16 R21, [R3+-0x4] ;  /* 0xfffffc0003157983 */ /* 0x000f280000100400 */
[----:B------:R-:W5:Y:S04]  /*2250*/  LDL.U16 R23, [R3+-0x2] ;  /* 0xfffffe0003177983 */ /* 0x000f680000100400 */
[----:B------:R-:W5:Y:S04]  /*2260*/  LDL.U16 R27, [R3] ;  /* 0x00000000031b7983 */ /* 0x000f680000100400 */
[----:B------:R-:W5:Y:S04]  /*2270*/  LDL.U16 R9, [R3+0x4] ;  /* 0x0000040003097983 */ /* 0x000f680000100400 */
[----:B------:R-:W5:Y:S04]  /*2280*/  LDL.U16 R12, [R3+0x2] ;  /* 0x00000200030c7983 */ /* 0x000f680000100400 */
[----:B------:R0:W5:Y:S01]  /*2290*/  LDL.U16 R8, [R3+0x6] ;  /* 0x0000060003087983 */ /* 0x0001620000100400 */
[----:B------:R-:W-:Y:S01]  /*22a0*/  MOV R6, R14 ;  /* 0x0000000e00067202 */ /* 0x000fe20000000f00 */
[----:B------:R-:W-:-:S02]  /*22b0*/  IMAD.MOV.U32 R7, RZ, RZ, R25 ;  /* 0x000000ffff077224 */ /* 0x000fc400078e0019 */
[----:B------:R-:W-:-:S05]  /*22c0*/  VIADD R5, R5, 0x10 ;  /* 0x0000001005057836 */ /* 0x000fca0000000000 */
[----:B------:R-:W-:Y:S02]  /*22d0*/  ISETP.NE.AND P0, PT, R5, RZ, PT ;  /* 0x000000ff0500720c */ /* 0x000fe40003f05270 */
[----:B------:R-:W-:Y:S02]  /*22e0*/  IADD3 R14, P2, PT, R6, 0x10, RZ ;  /* 0x00000010060e7810 */ /* 0x000fe40007f5e0ff */
[----:B0-----:R-:W-:Y:S02]  /*22f0*/  IADD3 R3, PT, PT, R3, 0x10, RZ ;  /* 0x0000001003037810 */ /* 0x001fe40007ffe0ff */
[C---:B---3--:R-:W-:Y:S02]  /*2300*/  PRMT R11, R13.reuse, 0x7770, RZ ;  /* 0x000077700d0b7816 */ /* 0x048fe400000000ff */
[----:B------:R-:W-:Y:S02]  /*2310*/  PRMT R13, R13, 0x7771, RZ ;  /* 0x000077710d0d7816 */ /* 0x000fe400000000ff */
[----:B--2---:R-:W-:-:S02]  /*2320*/  PRMT R15, R17, 0x7770, RZ ;  /* 0x00007770110f7816 */ /* 0x004fc400000000ff */
[----:B------:R-:W-:Y:S02]  /*2330*/  PRMT R17, R17, 0x7771, RZ ;  /* 0x0000777111117816 */ /* 0x000fe400000000ff */
[C---:B----4-:R-:W-:Y:S01]  /*2340*/  PRMT R19, R21.reuse, 0x7770, RZ ;  /* 0x0000777015137816 */ /* 0x050fe200000000ff */
[----:B------:R0:W-:Y:S01]  /*2350*/  STG.E.U8 desc[UR6][R6.64+-0x7], R11 ;  /* 0xfffff90b06007986 */ /* 0x0001e2000c101106 */
[----:B------:R-:W-:-:S03]  /*2360*/  PRMT R21, R21, 0x7771, RZ ;  /* 0x0000777115157816 */ /* 0x000fc600000000ff */
[----:B------:R1:W-:Y:S01]  /*2370*/  STG.E.U8 desc[UR6][R6.64+-0x5], R15 ;  /* 0xfffffb0f06007986 */ /* 0x0003e2000c101106 */
[----:B-----5:R-:W-:-:S03]  /*2380*/  PRMT R25, R27, 0x7770, RZ ;  /* 0x000077701b197816 */ /* 0x020fc600000000ff */
[----:B------:R2:W-:Y:S01]  /*2390*/  STG.E.U8 desc[UR6][R6.64+-0x6], R13 ;  /* 0xfffffa0d06007986 */ /* 0x0005e2000c101106 */
[----:B------:R-:W-:-:S03]  /*23a0*/  PRMT R27, R27, 0x7771, RZ ;  /* 0x000077711b1b7816 */ /* 0x000fc600000000ff */
[----:B------:R3:W-:Y:S01]  /*23b0*/  STG.E.U8 desc[UR6][R6.64+-0x4], R17 ;  /* 0xfffffc1106007986 */ /* 0x0007e2000c101106 */
[C---:B0-----:R-:W-:Y:S02]  /*23c0*/  PRMT R11, R23.reuse, 0x7770, RZ ;  /* 0x00007770170b7816 */ /* 0x041fe400000000ff */
[----:B------:R-:W-:Y:S01]  /*23d0*/  PRMT R23, R23, 0x7771, RZ ;  /* 0x0000777117177816 */ /* 0x000fe200000000ff */
[----:B------:R0:W-:Y:S01]  /*23e0*/  STG.E.U8 desc[UR6][R6.64+-0x3], R19 ;  /* 0xfffffd1306007986 */ /* 0x0001e2000c101106 */
[C---:B-1----:R-:W-:Y:S02]  /*23f0*/  PRMT R15, R9.reuse, 0x7770, RZ ;  /* 0x00007770090f7816 */ /* 0x042fe400000000ff */
[C---:B------:R-:W-:Y:S02]  /*2400*/  PRMT R29, R12.reuse, 0x7770, RZ ;  /* 0x000077700c1d7816 */ /* 0x040fe400000000ff */
[----:B--2---:R-:W-:Y:S02]  /*2410*/  PRMT R13, R12, 0x7771, RZ ;  /* 0x000077710c0d7816 */ /* 0x004fe400000000ff */
[----:B------:R-:W-:-:S02]  /*2420*/  PRMT R9, R9, 0x7771, RZ ;  /* 0x0000777109097816 */ /* 0x000fc400000000ff */
[C---:B---3--:R-:W-:Y:S02]  /*2430*/  PRMT R17, R8.reuse, 0x7770, RZ ;  /* 0x0000777008117816 */ /* 0x048fe400000000ff */
[----:B0-----:R-:W-:Y:S01]  /*2440*/  PRMT R19, R8, 0x7771, RZ ;  /* 0x0000777108137816 */ /* 0x001fe200000000ff */
[----:B------:R-:W-:Y:S04]  /*2450*/  STG.E.U8 desc[UR6][R6.64+-0x2], R21 ;  /* 0xfffffe1506007986 */ /* 0x000fe8000c101106 */
        /* <DEDUP_REMOVED lines=9> */
[----:B------:R0:W-:Y:S02]  /*24f0*/  STG.E.U8 desc[UR6][R6.64+0x1], R25 ;  /* 0x0000011906007986 */ /* 0x0001e4000c101106 */
[----:B0-----:R-:W-:Y:S01]  /*2500*/  IMAD.X R25, RZ, RZ, R7, P2 ;  /* 0x000000ffff197224 */ /* 0x001fe200010e0607 */
[----:B------:R-:W-:Y:S06]  /*2510*/  @P0 BRA `(.L_x_22) ;  /* 0xfffffffc00400947 */ /* 0x000fec000383ffff */
.L_x_21:
[----:B------:R-:W-:Y:S05]  /*2520*/  BSYNC.RECONVERGENT B0 ;  /* 0x0000000000007941 */ /* 0x000fea0003800200 */
.L_x_20:
[----:B------:R-:W-:Y:S05]  /*2530*/  @!P1 EXIT ;  /* 0x000000000000994d */ /* 0x000fea0003800000 */
[----:B------:R-:W-:Y:S01]  /*2540*/  ISETP.GE.U32.AND P0, PT, R10, 0x8, PT ;  /* 0x000000080a00780c */ /* 0x000fe20003f06070 */
[----:B------:R-:W-:Y:S01]  /*2550*/  BSSY.RECONVERGENT B0, `(.L_x_23) ;  /* 0x0000019000007945 */ /* 0x000fe20003800200 */
[----:B-1----:R-:W-:-:S04]  /*2560*/  LOP3.LUT R12, R0, 0x7, RZ, 0xc0, !PT ;  /* 0x00000007000c7812 */ /* 0x002fc800078ec0ff */
[----:B------:R-:W-:-:S07]  /*2570*/  ISETP.NE.AND P1, PT, R12, RZ, PT ;  /* 0x000000ff0c00720c */ /* 0x000fce0003f25270 */
[----:B------:R-:W-:Y:S06]  /*2580*/  @!P0 BRA `(.L_x_24) ;  /* 0x0000000000548947 */ /* 0x000fec0003800000 */
[----:B------:R-:W-:Y:S01]  /*2590*/  IMAD.IADD R8, R1, 0x1, R4 ;  /* 0x0000000101087824 */ /* 0x000fe200078e0204 */
[----:B------:R-:W0:Y:S04]  /*25a0*/  LDCU.64 UR4, c[0x0][0x390] ;  /* 0x00007200ff0477ac */ /* 0x000e280008000a00 */
[----:B------:R-:W3:Y:S04]  /*25b0*/  LDL.U8 R3, [R8+0xa] ;  /* 0x00000a0008037983 */ /* 0x000ee80000100000 */
[----:B------:R-:W4:Y:S04]  /*25c0*/  LDL.U8 R5, [R8+0xb] ;  /* 0x00000b0008057983 */ /* 0x000f280000100000 */
[----:B------:R-:W5:Y:S04]  /*25d0*/  LDL.U8 R9, [R8+0xc] ;  /* 0x00000c0008097983 */ /* 0x000f680000100000 */
[----:B------:R-:W5:Y:S04]  /*25e0*/  LDL.U8 R11, [R8+0xd] ;  /* 0x00000d00080b7983 */ /* 0x000f680000100000 */
[----:B------:R-:W5:Y:S04]  /*25f0*/  LDL.U8 R13, [R8+0xe] ;  /* 0x00000e00080d7983 */ /* 0x000f680000100000 */
[----:B------:R-:W5:Y:S04]  /*2600*/  LDL.U8 R15, [R8+0xf] ;  /* 0x00000f00080f7983 */ /* 0x000f680000100000 */
[----:B--2---:R-:W2:Y:S04]  /*2610*/  LDL.U8 R17, [R8+0x10] ;  /* 0x0000100008117983 */ /* 0x004ea80000100000 */
[----:B------:R-:W2:Y:S01]  /*2620*/  LDL.U8 R19, [R8+0x11] ;  /* 0x0000110008137983 */ /* 0x000ea20000100000 */
[C---:B0-----:R-:W-:Y:S01]  /*2630*/  IADD3 R6, P0, PT, R4.reuse, UR4, RZ ;  /* 0x0000000404067c10 */ /* 0x041fe2000ff1e0ff */
[----:B------:R-:W-:-:S04]  /*2640*/  VIADD R4, R4, 0x8 ;  /* 0x0000000804047836 */ /* 0x000fc80000000000 */
[----:B------:R-:W-:-:S05]  /*2650*/  IMAD.X R7, RZ, RZ, UR5, P0 ;  /* 0x00000005ff077e24 */ /* 0x000fca00080e06ff */
[----:B---3--:R0:W-:Y:S04]  /*2660*/  STG.E.U8 desc[UR6][R6.64], R3 ;  /* 0x0000000306007986 */ /* 0x0081e8000c101106 */
[----:B----4-:R0:W-:Y:S04]  /*2670*/  STG.E.U8 desc[UR6][R6.64+0x1], R5 ;  /* 0x0000010506007986 */ /* 0x0101e8000c101106 */
[----:B-----5:R0:W-:Y:S04]  /*2680*/  STG.E.U8 desc[UR6][R6.64+0x2], R9 ;  /* 0x0000020906007986 */ /* 0x0201e8000c101106 */
[----:B------:R0:W-:Y:S04]  /*2690*/  STG.E.U8 desc[UR6][R6.64+0x3], R11 ;  /* 0x0000030b06007986 */ /* 0x0001e8000c101106 */
[----:B------:R0:W-:Y:S04]  /*26a0*/  STG.E.U8 desc[UR6][R6.64+0x4], R13 ;  /* 0x0000040d06007986 */ /* 0x0001e8000c101106 */
[----:B------:R0:W-:Y:S04]  /*26b0*/  STG.E.U8 desc[UR6][R6.64+0x5], R15 ;  /* 0x0000050f06007986 */ /* 0x0001e8000c101106 */
[----:B--2---:R0:W-:Y:S04]  /*26c0*/  STG.E.U8 desc[UR6][R6.64+0x6], R17 ;  /* 0x0000061106007986 */ /* 0x0041e8000c101106 */
[----:B------:R0:W-:Y:S02]  /*26d0*/  STG.E.U8 desc[UR6][R6.64+0x7], R19 ;  /* 0x0000071306007986 */ /* 0x0001e4000c101106 */
.L_x_24:
[----:B------:R-:W-:Y:S05]  /*26e0*/  BSYNC.RECONVERGENT B0 ;  /* 0x0000000000007941 */ /* 0x000fea0003800200 */
.L_x_23:
[----:B------:R-:W-:Y:S05]  /*26f0*/  @!P1 EXIT ;  /* 0x000000000000994d */ /* 0x000fea0003800000 */
[----:B------:R-:W-:Y:S01]  /*2700*/  ISETP.GE.U32.AND P0, PT, R12, 0x4, PT ;  /* 0x000000040c00780c */ /* 0x000fe20003f06070 */
[----:B------:R-:W-:Y:S01]  /*2710*/  BSSY.RECONVERGENT B0, `(.L_x_25) ;  /* 0x0000011000007945 */ /* 0x000fe20003800200 */
[----:B------:R-:W-:-:S04]  /*2720*/  LOP3.LUT R0, R0, 0x3, RZ, 0xc0, !PT ;  /* 0x0000000300007812 */ /* 0x000fc800078ec0ff */
[----:B------:R-:W-:-:S07]  /*2730*/  ISETP.NE.AND P1, PT, R0, RZ, PT ;  /* 0x000000ff0000720c */ /* 0x000fce0003f25270 */
[----:B------:R-:W-:Y:S06]  /*2740*/  @!P0 BRA `(.L_x_26) ;  /* 0x0000000000348947 */ /* 0x000fec0003800000 */
[----:B0-----:R-:W-:Y:S01]  /*2750*/  IADD3 R3, PT, PT, R1, R4, RZ ;  /* 0x0000000401037210 */ /* 0x001fe20007ffe0ff */
[----:B------:R-:W0:Y:S04]  /*2760*/  LDCU.64 UR4, c[0x0][0x390] ;  /* 0x00007200ff0477ac */ /* 0x000e280008000a00 */
[----:B------:R-:W3:Y:S04]  /*2770*/  LDL.U8 R5, [R3+0xa] ;  /* 0x00000a0003057983 */ /* 0x000ee80000100000 */
[----:B------:R-:W4:Y:S04]  /*2780*/  LDL.U8 R9, [R3+0xb] ;  /* 0x00000b0003097983 */ /* 0x000f280000100000 */
[----:B------:R-:W5:Y:S04]  /*2790*/  LDL.U8 R11, [R3+0xc] ;  /* 0x00000c00030b7983 */ /* 0x000f680000100000 */
[----:B------:R-:W2:Y:S01]  /*27a0*/  LDL.U8 R13, [R3+0xd] ;  /* 0x00000d00030d7983 */ /* 0x000ea20000100000 */
[C---:B0-----:R-:W-:Y:S01]  /*27b0*/  IADD3 R6, P0, PT, R4.reuse, UR4, RZ ;  /* 0x0000000404067c10 */ /* 0x041fe2000ff1e0ff */
[----:B------:R-:W-:-:S04]  /*27c0*/  VIADD R4, R4, 0x4 ;  /* 0x0000000404047836 */ /* 0x000fc80000000000 */
[----:B------:R-:W-:-:S05]  /*27d0*/  IMAD.X R7, RZ, RZ, UR5, P0 ;  /* 0x00000005ff077e24 */ /* 0x000fca00080e06ff */
[----:B---3--:R1:W-:Y:S04]  /*27e0*/  STG.E.U8 desc[UR6][R6.64], R5 ;  /* 0x0000000506007986 */ /* 0x0083e8000c101106 */
[----:B----4-:R1:W-:Y:S04]  /*27f0*/  STG.E.U8 desc[UR6][R6.64+0x1], R9 ;  /* 0x0000010906007986 */ /* 0x0103e8000c101106 */
[----:B-----5:R1:W-:Y:S04]  /*2800*/  STG.E.U8 desc[UR6][R6.64+0x2], R11 ;  /* 0x0000020b06007986 */ /* 0x0203e8000c101106 */
[----:B--2---:R1:W-:Y:S02]  /*2810*/  STG.E.U8 desc[UR6][R6.64+0x3], R13 ;  /* 0x0000030d06007986 */ /* 0x0043e4000c101106 */
.L_x_26:
[----:B------:R-:W-:Y:S05]  /*2820*/  BSYNC.RECONVERGENT B0 ;  /* 0x0000000000007941 */ /* 0x000fea0003800200 */
.L_x_25:
[----:B------:R-:W-:Y:S05]  /*2830*/  @!P1 EXIT ;  /* 0x000000000000994d */ /* 0x000fea0003800000 */
[----:B------:R-:W0:Y:S01]  /*2840*/  LDCU.64 UR4, c[0x0][0x390] ;  /* 0x00007200ff0477ac */ /* 0x000e220008000a00 */
[----:B------:R-:W-:Y:S02]  /*2850*/  IADD3 R0, PT, PT, -R0, RZ, RZ ;  /* 0x000000ff00007210 */ /* 0x000fe40007ffe1ff */
[C---:B01----:R-:W-:Y:S01]  /*2860*/  IADD3 R6, P0, PT, R4.reuse, UR4, RZ ;  /* 0x0000000404067c10 */ /* 0x043fe2000ff1e0ff */
[----:B------:R-:W-:-:S04]  /*2870*/  IMAD.IADD R4, R4, 0x1, R2 ;  /* 0x0000000104047824 */ /* 0x000fc800078e0202 */
[----:B------:R-:W-:-:S08]  /*2880*/  IMAD.X R7, RZ, RZ, UR5, P0 ;  /* 0x00000005ff077e24 */ /* 0x000fd000080e06ff */
.L_x_27:
[----:B0-----:R0:W3:Y:S01]  /*2890*/  LDL.U8 R5, [R4] ;  /* 0x0000000004057983 */ /* 0x0010e20000100000 */
[----:B------:R-:W-:Y:S01]  /*28a0*/  IMAD.MOV.U32 R2, RZ, RZ, R6 ;  /* 0x000000ffff027224 */ /* 0x000fe200078e0006 */
[----:B------:R-:W-:Y:S01]  /*28b0*/  IADD3 R0, PT, PT, R0, 0x1, RZ ;  /* 0x0000000100007810 */ /* 0x000fe20007ffe0ff */
[--C-:B------:R-:W-:Y:S01]  /*28c0*/  IMAD.MOV.U32 R3, RZ, RZ, R7.reuse ;  /* 0x000000ffff037224 */ /* 0x100fe200078e0007 */
[----:B------:R-:W-:Y:S02]  /*28d0*/  IADD3 R6, P1, PT, R6, 0x1, RZ ;  /* 0x0000000106067810 */ /* 0x000fe40007f3e0ff */
[----:B------:R-:W-:Y:S01]  /*28e0*/  ISETP.NE.AND P0, PT, R0, RZ, PT ;  /* 0x000000ff0000720c */ /* 0x000fe20003f05270 */
[----:B0-----:R-:W-:Y:S02]  /*28f0*/  VIADD R4, R4, 0x1 ;  /* 0x0000000104047836 */ /* 0x001fe40000000000 */
[----:B------:R-:W-:Y:S01]  /*2900*/  IMAD.X R7, RZ, RZ, R7, P1 ;  /* 0x000000ffff077224 */ /* 0x000fe200008e0607 */
[----:B---3--:R0:W-:Y:S09]  /*2910*/  STG.E.U8 desc[UR6][R2.64], R5 ;  /* 0x0000000502007986 */ /* 0x0081f2000c101106 */
[----:B------:R-:W-:Y:S05]  /*2920*/  @P0 BRA `(.L_x_27) ;  /* 0xfffffffc00d80947 */ /* 0x000fea000383ffff */
[----:B------:R-:W-:Y:S05]  /*2930*/  EXIT ;  /* 0x000000000000794d */ /* 0x000fea0003800000 */
.L_x_28:
[----:B------:R-:W-:-:S00]  /*2940*/  BRA `(.L_x_28) ;  /* 0xfffffffc00fc7947 */ /* 0x000fc0000383ffff */
[----:B------:R-:W-:-:S00]  /*2950*/  NOP ;  /* 0x0000000000007918 */ /* 0x000fc00000000000 */
        /* <DEDUP_REMOVED lines=10> */
.L_x_55:


//--------------------- .text._Z21crack_password_sharedPKcPbPciy --------------------------
	.section	.text._Z21crack_password_sharedPKcPbPciy,"ax",@progbits
	.align	128
        .global         _Z21crack_password_sharedPKcPbPciy
        .type           _Z21crack_password_sharedPKcPbPciy,@function
        .size           _Z21crack_password_sharedPKcPbPciy,(.L_x_56 - _Z21crack_password_sharedPKcPbPciy)
        .other          _Z21crack_password_sharedPKcPbPciy,@"STO_CUDA_ENTRY STV_DEFAULT"
_Z21crack_password_sharedPKcPbPciy:
.text._Z21crack_password_sharedPKcPbPciy:
[----:B------:R-:W0:Y:S01]  /*0000*/  LDC R1, c[0x0][0x37c] ;  /* 0x0000df00ff017b82 */ /* 0x000e220000000800 */
[----:B------:R-:W1:Y:S01]  /*0010*/  S2R R9, SR_TID.X ;  /* 0x0000000000097919 */ /* 0x000e620000002100 */
[----:B------:R-:W2:Y:S01]  /*0020*/  LDCU UR4, c[0x0][0x398] ;  /* 0x00007300ff0477ac */ /* 0x000ea20008000800 */
[----:B0-----:R-:W-:Y:S01]  /*0030*/  VIADD R1, R1, 0xfffffff0 ;  /* 0xfffffff001017836 */ /* 0x001fe20000000000 */
[----:B------:R-:W0:Y:S04]  /*0040*/  LDCU.64 UR8, c[0x0][0x358] ;  /* 0x00006b00ff0877ac */ /* 0x000e280008000a00 */
[----:B------:R-:W3:Y:S01]  /*0050*/  S2UR UR5, SR_CgaCtaId ;  /* 0x00000000000579c3 */ /* 0x000ee20000008800 */
[----:B------:R-:W4:Y:S01]  /*0060*/  LDCU.64 UR10, c[0x0][0x3a0] ;  /* 0x00007400ff0a77ac */ /* 0x000f220008000a00 */
[----:B--2---:R-:W-:Y:S01]  /*0070*/  IMAD.U32 R0, RZ, RZ, UR4 ;  /* 0x00000004ff007e24 */ /* 0x004fe2000f8e00ff */
[----:B-1----:R-:W-:-:S04]  /*0080*/  ISETP.GT.U32.AND P0, PT, R9, 0x19, PT ;  /* 0x000000190900780c */ /* 0x002fc80003f04070 */
[C---:B------:R-:W-:Y:S02]  /*0090*/  ISETP.GT.AND P1, PT, R9.reuse, R0, PT ;  /* 0x000000000900720c */ /* 0x040fe40003f24270 */
[----:B------:R-:W-:-:S07]  /*00a0*/  ISETP.NE.AND P2, PT, R9, RZ, PT ;  /* 0x000000ff0900720c */ /* 0x000fce0003f45270 */
[----:B------:R-:W1:Y:S08]  /*00b0*/  @!P0 LDC.64 R4, c[0x4][RZ] ;  /* 0x01000000ff048b82 */ /* 0x000e700000000a00 */
[----:B------:R-:W2:Y:S08]  /*00c0*/  @!P1 LDC.64 R6, c[0x0][0x380] ;  /* 0x0000e000ff069b82 */ /* 0x000eb00000000a00 */
[----:B------:R-:W5:Y:S01]  /*00d0*/  @!P2 LDC.64 R2, c[0x0][0x388] ;  /* 0x0000e200ff02ab82 */ /* 0x000f620000000a00 */
[----:B-1----:R-:W-:-:S04]  /*00e0*/  @!P0 IADD3 R4, P3, PT, R9, R4, RZ ;  /* 0x0000000409048210 */ /* 0x002fc80007f7e0ff */
[----:B------:R-:W-:Y:S02]  /*00f0*/  @!P0 IADD3.X R5, PT, PT, RZ, R5, RZ, P3, !PT ;  /* 0x00000005ff058210 */ /* 0x000fe40001ffe4ff */
[----:B--2---:R-:W-:-:S03]  /*0100*/  @!P1 IADD3 R6, P4, PT, R9, R6, RZ ;  /* 0x0000000609069210 */ /* 0x004fc60007f9e0ff */
[----:B0-----:R0:W2:Y:S02]  /*0110*/  @!P0 LDG.E.U8.CONSTANT R4, desc[UR8][R4.64] ;  /* 0x0000000804048981 */ /* 0x0010a4000c1e9100 */
[----:B------:R-:W-:Y:S02]  /*0120*/  @!P1 IMAD.X R7, RZ, RZ, R7, P4 ;  /* 0x000000ffff079224 */ /* 0x000fe400020e0607 */
[----:B-----5:R-:W5:Y:S04]  /*0130*/  @!P2 LDG.E.U8 R2, desc[UR8][R2.64] ;  /* 0x000000080202a981 */ /* 0x020f68000c1e1100 */
[----:B------:R-:W4:Y:S01]  /*0140*/  @!P1 LDG.E.U8 R6, desc[UR8][R6.64] ;  /* 0x0000000806069981 */ /* 0x000f22000c1e1100 */
[----:B------:R-:W1:Y:S01]  /*0150*/  @!P1 S2R R11, SR_CgaCtaId ;  /* 0x00000000000b9919 */ /* 0x000e620000008800 */
[----:B------:R-:W0:Y:S01]  /*0160*/  @!P2 S2R R13, SR_CgaCtaId ;  /* 0x00000000000da919 */ /* 0x000e220000008800 */
[----:B------:R-:W-:Y:S01]  /*0170*/  @!P1 MOV R8, 0x400 ;  /* 0x0000040000089802 */ /* 0x000fe20000000f00 */
[----:B------:R-:W-:-:S04]  /*0180*/  UMOV UR4, 0x400 ;  /* 0x0000040000047882 */ /* 0x000fc80000000000 */
[----:B------:R-:W-:Y:S01]  /*0190*/  @!P1 VIADD R8, R8, 0x1a ;  /* 0x0000001a08089836 */ /* 0x000fe20000000000 */
[----:B---3--:R-:W-:Y:S01]  /*01a0*/  ULEA UR6, UR5, UR4, 0x18 ;  /* 0x0000000405067291 */ /* 0x008fe2000f8ec0ff */
[----:B------:R-:W-:-:S03]  /*01b0*/  @!P2 MOV R10, 0x400 ;  /* 0x00000400000aa802 */ /* 0x000fc60000000f00 */
[----:B-1----:R-:W-:-:S04]  /*01c0*/  @!P1 LEA R8, R11, R8, 0x18 ;  /* 0x000000080b089211 */ /* 0x002fc800078ec0ff */
[----:B0-----:R-:W-:Y:S02]  /*01d0*/  @!P1 IADD3 R5, PT, PT, R8, R9, RZ ;  /* 0x0000000908059210 */ /* 0x001fe40007ffe0ff */
[----:B------:R-:W-:Y:S01]  /*01e0*/  @!P2 LEA R13, R13, R10, 0x18 ;  /* 0x0000000a0d0da211 */ /* 0x000fe200078ec0ff */
[----:B------:R-:W0:Y:S01]  /*01f0*/  S2UR UR7, SR_CTAID.X ;  /* 0x00000000000779c3 */ /* 0x000e220000002500 */
[----:B--2---:R-:W-:Y:S04]  /*0200*/  @!P0 STS.U8 [R9+UR6], R4 ;  /* 0x0000000409008988 */ /* 0x004fe80008000006 */
[----:B----4-:R-:W-:Y:S04]  /*0210*/  @!P1 STS.U8 [R5], R6 ;  /* 0x0000000605009388 */ /* 0x010fe80000000000 */
[----:B-----5:R-:W-:Y:S01]  /*0220*/  @!P2 STS.U8 [R13+0x24], R2 ;  /* 0x000024020d00a388 */ /* 0x020fe20000000000 */
[----:B------:R-:W-:Y:S06]  /*0230*/  BAR.SYNC.DEFER_BLOCKING 0x0 ;  /* 0x0000000000007b1d */ /* 0x000fec0000010000 */
[----:B------:R-:W1:Y:S02]  /*0240*/  LDS.U8 R3, [UR6+0x24] ;  /* 0x00002406ff037984 */ /* 0x000e640008000000 */
[----:B-1----:R-:W-:-:S02]  /*0250*/  ISETP.NE.AND P0, PT, R3, RZ, PT ;  /* 0x000000ff0300720c */ /* 0x002fc40003f05270 */
[----:B------:R-:W1:Y:S11]  /*0260*/  LDC R3, c[0x0][0x360] ;  /* 0x0000d800ff037b82 */ /* 0x000e760000000800 */
[----:B0-----:R-:W-:Y:S05]  /*0270*/  @P0 EXIT ;  /* 0x000000000000094d */ /* 0x001fea0003800000 */
[----:B------:R-:W-:Y:S01]  /*0280*/  IMAD.IADD R4, R1, 0x1, R0 ;  /* 0x0000000101047824 */ /* 0x000fe200078e0200 */
[----:B------:R-:W-:Y:S01]  /*0290*/  ISETP.GE.AND P0, PT, R0, 0x1, PT ;  /* 0x000000010000780c */ /* 0x000fe20003f06270 */
[----:B-1----:R-:W-:-:S03]  /*02a0*/  IMAD R2, R3, UR7, R9 ;  /* 0x0000000703027c24 */ /* 0x002fc6000f8e0209 */
[----:B------:R0:W-:Y:S02]  /*02b0*/  STL.U8 [R4], RZ ;  /* 0x000000ff04007387 */ /* 0x0001e40000100000 */
[----:B------:R-:W-:-:S05]  /*02c0*/  IADD3 R7, P1, PT, R2, UR10, RZ ;  /* 0x0000000a02077c10 */ /* 0x000fca000ff3e0ff */
[----:B------:R-:W-:Y:S02]  /*02d0*/  IMAD.X R5, RZ, RZ, UR11, P1 ;  /* 0x0000000bff057e24 */ /* 0x000fe400088e06ff */
[----:B0-----:R-:W-:Y:S06]  /*02e0*/  @!P0 BRA `(.L_x_29) ;  /* 0x0000001000988947 */ /* 0x001fec0003800000 */
[----:B------:R-:W0:Y:S01]  /*02f0*/  LDCU UR7, c[0x0][0x398] ;  /* 0x00007300ff0777ac */ /* 0x000e220008000800 */
[C---:B------:R-:W-:Y:S02]  /*0300*/  ISETP.GE.U32.AND P0, PT, R0.reuse, 0x8, PT ;  /* 0x000000080000780c */ /* 0x040fe40003f06070 */
[----:B------:R-:W-:Y:S02]  /*0310*/  LOP3.LUT R4, R0, 0x7, RZ, 0xc0, !PT ;  /* 0x0000000700047812 */ /* 0x000fe400078ec0ff */
[----:B0-----:R-:W-:-:S09]  /*0320*/  MOV R2, UR7 ;  /* 0x0000000700027c02 */ /* 0x001fd20008000f00 */
[----:B------:R-:W-:Y:S05]  /*0330*/  @!P0 BRA `(.L_x_30) ;  /* 0x00000008004c8947 */ /* 0x000fea0003800000 */
[C---:B------:R-:W-:Y:S01]  /*0340*/  LOP3.LUT R3, R0.reuse, 0x7ffffff8, RZ, 0xc0, !PT ;  /* 0x7ffffff800037812 */ /* 0x040fe200078ec0ff */
[----:B------:R-:W-:-:S04]  /*0350*/  VIADD R2, R0, 0xfffffffc ;  /* 0xfffffffc00027836 */ /* 0x000fc80000000000 */
[----:B------:R-:W-:-:S07]  /*0360*/  IMAD.MOV R3, RZ, RZ, -R3 ;  /* 0x000000ffff037224 */ /* 0x000fce00078e0a03 */
.L_x_31:
[----:B0-----:R-:W-:Y:S01]  /*0370*/  IMAD.WIDE.U32 R10, R5, -0x3b13b13b, RZ ;  /* 0xc4ec4ec5050a7825 */ /* 0x001fe200078e00ff */
[----:B------:R-:W-:-:S03]  /*0380*/  SHF.R.U64 R23, R7, 0x2, R5 ;  /* 0x0000000207177819 */ /* 0x000fc60000001205 */
[----:B------:R-:W-:-:S04]  /*0390*/  IMAD.WIDE.U32 R8, R7, -0x3b13b13b, RZ ;  /* 0xc4ec4ec507087825 */ /* 0x000fc800078e00ff */
[----:B------:R-:W-:-:S04]  /*03a0*/  IMAD.WIDE.U32 R10, P0, R7, 0x4ec4ec4e, R10 ;  /* 0x4ec4ec4e070a7825 */ /* 0x000fc8000780000a */
[----:B------:R-:W-:Y:S01]  /*03b0*/  IMAD.WIDE.U32 R14, R5, -0x5b1ee0e3, RZ ;  /* 0xa4e11f1d050e7825 */ /* 0x000fe200078e00ff */
[----:B------:R-:W-:Y:S02]  /*03c0*/  IADD3 RZ, P1, PT, R9, R10, RZ ;  /* 0x0000000a09ff7210 */ /* 0x000fe40007f3e0ff */
[----:B------:R-:W-:Y:S01]  /*03d0*/  SHF.R.U32.HI R9, RZ, 0x2, R5 ;  /* 0x00000002ff097819 */ /* 0x000fe20000011605 */
[----:B------:R-:W-:Y:S01]  /*03e0*/  IMAD.WIDE.U32 R12, R7, -0x5b1ee0e3, RZ ;  /* 0xa4e11f1d070c7825 */ /* 0x000fe200078e00ff */
[----:B------:R-:W-:-:S03]  /*03f0*/  IADD3.X R17, PT, PT, RZ, RZ, RZ, P0, !PT ;  /* 0x000000ffff117210 */ /* 0x000fc600007fe4ff */
[----:B------:R-:W-:-:S04]  /*0400*/  IMAD.WIDE.U32 R14, P2, R7, -0x115ca2ab, R14 ;  /* 0xeea35d55070e7825 */ /* 0x000fc8000784000e */
[----:B------:R-:W-:Y:S01]  /*0410*/  IMAD.WIDE.U32 R18, R5, 0x2a6326d7, RZ ;  /* 0x2a6326d705127825 */ /* 0x000fe200078e00ff */
[----:B------:R-:W-:Y:S02]  /*0420*/  IADD3 RZ, P0, PT, R13, R14, RZ ;  /* 0x0000000e0dff7210 */ /* 0x000fe40007f1e0ff */
[----:B------:R-:W-:Y:S01]  /*0430*/  MOV R12, R15 ;  /* 0x0000000f000c7202 */ /* 0x000fe20000000f00 */
[----:B------:R-:W-:-:S04]  /*0440*/  IMAD.WIDE.U32 R20, R9, -0x4d4122d7, RZ ;  /* 0xb2bedd2909147825 */ /* 0x000fc800078e00ff */
[----:B------:R-:W-:Y:S02]  /*0450*/  IMAD.X R13, RZ, RZ, RZ, P2 ;  /* 0x000000ffff0d7224 */ /* 0x000fe400010e06ff */
[----:B------:R-:W-:Y:S02]  /*0460*/  IMAD.MOV.U32 R16, RZ, RZ, R11 ;  /* 0x000000ffff107224 */ /* 0x000fe400078e000b */
[----:B------:R-:W-:-:S04]  /*0470*/  IMAD.WIDE.U32 R10, P2, R7, -0x6d255069, R18 ;  /* 0x92daaf97070a7825 */ /* 0x000fc80007840012 */
[----:B------:R-:W-:-:S04]  /*0480*/  IMAD.WIDE.U32 R18, R7, 0x2a6326d7, RZ ;  /* 0x2a6326d707127825 */ /* 0x000fc800078e00ff */
[----:B------:R-:W-:-:S04]  /*0490*/  IMAD.WIDE.U32 R20, P3, R23, 0x183c977a, R20 ;  /* 0x183c977a17147825 */ /* 0x000fc80007860014 */
[----:B------:R-:W-:Y:S01]  /*04a0*/  IMAD.WIDE.U32 R22, R23, -0x4d4122d7, RZ ;  /* 0xb2bedd2917167825 */ /* 0x000fe200078e00ff */
[----:B------:R-:W-:-:S03]  /*04b0*/  IADD3.X R27, PT, PT, RZ, RZ, RZ, P3, !PT ;  /* 0x000000ffff1b7210 */ /* 0x000fc60001ffe4ff */
[----:B------:R-:W-:Y:S01]  /*04c0*/  IMAD.WIDE.U32.X R16, R5, 0x4ec4ec4e, R16, P1 ;  /* 0x4ec4ec4e05107825 */ /* 0x000fe200008e0410 */
[----:B------:R-:W-:-:S03]  /*04d0*/  IADD3 RZ, P4, PT, R23, R20, RZ ;  /* 0x0000001417ff7210 */ /* 0x000fc60007f9e0ff */
[----:B------:R-:W-:Y:S01]  /*04e0*/  IMAD.WIDE.U32.X R12, R5, -0x115ca2ab, R12, P0 ;  /* 0xeea35d55050c7825 */ /* 0x000fe200000e040c */
[----:B------:R-:W-:Y:S02]  /*04f0*/  IADD3 RZ, P0, PT, R19, R10, RZ ;  /* 0x0000000a13ff7210 */ /* 0x000fe40007f1e0ff */
[----:B------:R-:W-:Y:S01]  /*0500*/  SHF.R.U32.HI R10, RZ, 0x3, R17 ;  /* 0x00000003ff0a7819 */ /* 0x000fe20000011611 */
[----:B------:R-:W-:Y:S01]  /*0510*/  IMAD.X R15, RZ, RZ, RZ, P2 ;  /* 0x000000ffff0f7224 */ /* 0x000fe200010e06ff */
[----:B------:R-:W-:Y:S01]  /*0520*/  SHF.R.U32.HI R20, RZ, 0xe, R13 ;  /* 0x0000000eff147819 */ /* 0x000fe2000001160d */
[----:B------:R-:W-:Y:S01]  /*0530*/  IMAD.MOV.U32 R14, RZ, RZ, R11 ;  /* 0x000000ffff0e7224 */ /* 0x000fe200078e000b */
[----:B------:R-:W-:Y:S01]  /*0540*/  SHF.R.U64 R11, R12, 0xe, R13 ;  /* 0x0000000e0c0b7819 */ /* 0x000fe2000000120d */
[----:B------:R-:W-:Y:S01]  /*0550*/  IMAD.WIDE.U32 R24, R10, -0x27627627, RZ ;  /* 0xd89d89d90a187825 */ /* 0x000fe200078e00ff */
[----:B------:R-:W-:-:S03]  /*0560*/  SHF.R.U64 R8, R16, 0x3, R17 ;  /* 0x0000000310087819 */ /* 0x000fc60000001211 */
[----:B------:R-:W-:-:S04]  /*0570*/  IMAD.WIDE.U32.X R14, R5, -0x6d255069, R14, P0 ;  /* 0x92daaf97050e7825 */ /* 0x000fc800000e040e */
[----:B------:R-:W-:Y:S01]  /*0580*/  IMAD.WIDE.U32 R12, R20, -0x27627627, RZ ;  /* 0xd89d89d9140c7825 */ /* 0x000fe200078e00ff */
[--C-:B------:R-:W-:Y:S02]  /*0590*/  SHF.R.U32.HI R6, RZ, 0x12, R15.reuse ;  /* 0x00000012ff067819 */ /* 0x100fe4000001160f */
[----:B------:R-:W-:Y:S01]  /*05a0*/  SHF.R.U64 R19, R14, 0x12, R15 ;  /* 0x000000120e137819 */ /* 0x000fe2000000120f */
[----:B------:R-:W-:-:S04]  /*05b0*/  IMAD.WIDE.U32 R16, R8, -0x27627627, RZ ;  /* 0xd89d89d908107825 */ /* 0x000fc800078e00ff */
[----:B------:R-:W-:-:S04]  /*05c0*/  IMAD.WIDE.U32 R14, R11, -0x27627627, RZ ;  /* 0xd89d89d90b0e7825 */ /* 0x000fc800078e00ff */
[----:B------:R-:W-:-:S04]  /*05d0*/  IMAD.WIDE.U32 R24, R8, 0x9d89d89, R24 ;  /* 0x09d89d8908187825 */ /* 0x000fc800078e0018 */
[----:B------:R-:W-:Y:S01]  /*05e0*/  IMAD.WIDE.U32 R12, R11, 0x9d89d89, R12 ;  /* 0x09d89d890b0c7825 */ /* 0x000fe200078e000c */
[----:B------:R-:W-:-:S03]  /*05f0*/  IADD3 RZ, P2, PT, R17, R24, RZ ;  /* 0x0000001811ff7210 */ /* 0x000fc60007f5e0ff */
[----:B------:R-:W-:Y:S01]  /*0600*/  IMAD.WIDE.U32 R22, R6, -0x27627627, RZ ;  /* 0xd89d89d906167825 */ /* 0x000fe200078e00ff */
[----:B------:R-:W-:-:S03]  /*0610*/  IADD3 RZ, P1, PT, R15, R12, RZ ;  /* 0x0000000c0fff7210 */ /* 0x000fc60007f3e0ff */
[----:B------:R-:W-:-:S04]  /*0620*/  IMAD.WIDE.U32 R14, R5, 0x207a086b, RZ ;  /* 0x207a086b050e7825 */ /* 0x000fc800078e00ff */
[----:B------:R-:W-:-:S04]  /*0630*/  IMAD.WIDE.U32 R22, R19, 0x9d89d89, R22 ;  /* 0x09d89d8913167825 */ /* 0x000fc800078e0016 */
[----:B------:R-:W-:-:S04]  /*0640*/  IMAD.WIDE.U32 R16, R19, -0x27627627, RZ ;  /* 0xd89d89d913107825 */ /* 0x000fc800078e00ff */
[----:B------:R-:W-:Y:S01]  /*0650*/  IMAD.WIDE.U32 R14, P5, R7, -0x4b419e0b, R14 ;  /* 0xb4be61f5070e7825 */ /* 0x000fe200078a000e */
[----:B------:R-:W-:-:S03]  /*0660*/  IADD3 RZ, P0, PT, R17, R22, RZ ;  /* 0x0000001611ff7210 */ /* 0x000fc60007f1e0ff */
[----:B------:R-:W-:Y:S01]  /*0670*/  IMAD.WIDE.U32 R16, R7, 0x207a086b, RZ ;  /* 0x207a086b07107825 */ /* 0x000fe200078e00ff */
[----:B------:R-:W-:-:S03]  /*0680*/  MOV R16, R15 ;  /* 0x0000000f00107202 */ /* 0x000fc60000000f00 */
[----:B------:R-:W-:Y:S01]  /*0690*/  IMAD.MOV.U32 R26, RZ, RZ, R21 ;  /* 0x000000ffff1a7224 */ /* 0x000fe200078e0015 */
[----:B------:R-:W-:Y:S01]  /*06a0*/  IADD3 RZ, P3, PT, R17, R14, RZ ;  /* 0x0000000e11ff7210 */ /* 0x000fe20007f7e0ff */
[----:B------:R-:W-:Y:S02]  /*06b0*/  IMAD.X R17, RZ, RZ, RZ, P5 ;  /* 0x000000ffff117224 */ /* 0x000fe400028e06ff */
[----:B------:R-:W-:-:S04]  /*06c0*/  IMAD.WIDE.U32.X R26, R9, 0x183c977a, R26, P4 ;  /* 0x183c977a091a7825 */ /* 0x000fc800020e041a */
[C---:B------:R-:W-:Y:S01]  /*06d0*/  IMAD.WIDE.U32.X R14, R5.reuse, -0x4b419e0b, R16, P3 ;  /* 0xb4be61f5050e7825 */ /* 0x040fe200018e0410 */
[--C-:B------:R-:W-:Y:S02]  /*06e0*/  SHF.R.U64 R18, R26, 0x4, R27.reuse ;  /* 0x000000041a127819 */ /* 0x100fe4000000121b */
[----:B------:R-:W-:Y:S01]  /*06f0*/  SHF.R.U32.HI R26, RZ, 0x4, R27 ;  /* 0x00000004ff1a7819 */ /* 0x000fe2000001161b */
[----:B------:R-:W-:Y:S01]  /*0700*/  IMAD.X R10, R10, 0x9d89d89, R25, P2 ;  /* 0x09d89d890a0a7824 */ /* 0x000fe200010e0619 */
[--C-:B------:R-:W-:Y:S01]  /*0710*/  SHF.R.U32.HI R21, RZ, 0x17, R15.reuse ;  /* 0x00000017ff157819 */ /* 0x100fe2000001160f */
[----:B------:R-:W-:Y:S01]  /*0720*/  IMAD.WIDE.U32 R24, R5, -0x622b0e83, RZ ;  /* 0x9dd4f17d05187825 */ /* 0x000fe200078e00ff */
[----:B------:R-:W-:Y:S02]  /*0730*/  SHF.R.U64 R9, R14, 0x17, R15 ;  /* 0x000000170e097819 */ /* 0x000fe4000000120f */
[----:B------:R-:W-:Y:S01]  /*0740*/  SHF.R.U64 R27, R7, 0x7, R5 ;  /* 0x00000007071b7819 */ /* 0x000fe20000001205 */
[----:B------:R-:W-:-:S04]  /*0750*/  IMAD.WIDE.U32 R16, R21, -0x27627627, RZ ;  /* 0xd89d89d915107825 */ /* 0x000fc800078e00ff */
[----:B------:R-:W-:-:S04]  /*0760*/  IMAD.WIDE.U32 R14, R9, -0x27627627, RZ ;  /* 0xd89d89d9090e7825 */ /* 0x000fc800078e00ff */
[----:B------:R-:W-:-:S04]  /*0770*/  IMAD.WIDE.U32 R16, R9, 0x9d89d89, R16 ;  /* 0x09d89d8909107825 */ /* 0x000fc800078e0010 */
[----:B------:R-:W-:Y:S01]  /*0780*/  IMAD.X R20, R20, 0x9d89d89, R13, P1 ;  /* 0x09d89d8914147824 */ /* 0x000fe200008e060d */
[----:B------:R-:W-:Y:S01]  /*0790*/  IADD3 RZ, P3, PT, R15, R16, RZ ;  /* 0x000000100fff7210 */ /* 0x000fe20007f7e0ff */
[----:B------:R-:W-:-:S04]  /*07a0*/  IMAD.WIDE.U32 R14, R26, -0x27627627, RZ ;  /* 0xd89d89d91a0e7825 */ /* 0x000fc800078e00ff */
[----:B------:R-:W-:-:S04]  /*07b0*/  IMAD.WIDE.U32 R12, R18, -0x27627627, RZ ;  /* 0xd89d89d9120c7825 */ /* 0x000fc800078e00ff */
[----:B------:R-:W-:-:S04]  /*07c0*/  IMAD.WIDE.U32 R14, R18, 0x9d89d89, R14 ;  /* 0x09d89d89120e7825 */ /* 0x000fc800078e000e */
[----:B------:R-:W-:-:S04]  /*07d0*/  IMAD.WIDE.U32 R24, P1, R7, 0x6f3a14e5, R24 ;  /* 0x6f3a14e507187825 */ /* 0x000fc80007820018 */
[----:B------:R-:W-:-:S04]  /*07e0*/  IMAD.WIDE.U32 R28, R7, -0x622b0e83, RZ ;  /* 0x9dd4f17d071c7825 */ /* 0x000fc800078e00ff */
[----:B------:R-:W-:Y:S01]  /*07f0*/  IMAD.X R22, R6, 0x9d89d89, R23, P0 ;  /* 0x09d89d8906167824 */ /* 0x000fe200000e0617 */
[----:B------:R-:W-:Y:S01]  /*0800*/  IADD3 RZ, P0, PT, R13, R14, RZ ;  /* 0x0000000e0dff7210 */ /* 0x000fe20007f1e0ff */
[----:B------:R-:W-:Y:S01]  /*0810*/  IMAD.X R13, RZ, RZ, RZ, P1 ;  /* 0x000000ffff0d7224 */ /* 0x000fe200008e06ff */
[----:B------:R-:W-:Y:S01]  /*0820*/  IADD3 RZ, P1, PT, R29, R24, RZ ;  /* 0x000000181dff7210 */ /* 0x000fe20007f3e0ff */
[----:B------:R-:W-:Y:S01]  /*0830*/  IMAD.MOV.U32 R12, RZ, RZ, R25 ;  /* 0x000000ffff0c7224 */ /* 0x000fe200078e0019 */
[----:B------:R-:W-:Y:S01]  /*0840*/  SHF.R.U32.HI R25, RZ, 0x7, R5 ;  /* 0x00000007ff197819 */ /* 0x000fe20000011605 */
[----:B------:R-:W-:Y:S02]  /*0850*/  IMAD.X R21, R21, 0x9d89d89, R17, P3 ;  /* 0x09d89d8915157824 */ /* 0x000fe400018e0611 */
[----:B------:R-:W-:-:S04]  /*0860*/  IMAD.WIDE.U32.X R12, R5, 0x6f3a14e5, R12, P1 ;  /* 0x6f3a14e5050c7825 */ /* 0x000fc800008e040c */
[----:B------:R-:W-:Y:S01]  /*0870*/  IMAD.X R24, R26, 0x9d89d89, R15, P0 ;  /* 0x09d89d891a187824 */ /* 0x000fe200000e060f */
[--C-:B------:R-:W-:Y:S01]  /*0880*/  SHF.R.U32.HI R23, RZ, 0x1b, R13.reuse ;  /* 0x0000001bff177819 */ /* 0x100fe2000001160d */
[----:B------:R-:W-:Y:S01]  /*0890*/  IMAD.WIDE.U32 R14, R25, 0xdd3473f, RZ ;  /* 0x0dd3473f190e7825 */ /* 0x000fe200078e00ff */
[----:B------:R-:W-:-:S03]  /*08a0*/  SHF.R.U64 R6, R12, 0x1b, R13 ;  /* 0x0000001b0c067819 */ /* 0x000fc6000000120d */
[----:B------:R-:W-:-:S04]  /*08b0*/  IMAD.WIDE.U32 R12, R23, -0x27627627, RZ ;  /* 0xd89d89d9170c7825 */ /* 0x000fc800078e00ff */
[----:B------:R-:W-:-:S04]  /*08c0*/  IMAD.WIDE.U32 R16, R6, -0x27627627, RZ ;  /* 0xd89d89d906107825 */ /* 0x000fc800078e00ff */
[----:B------:R-:W-:-:S04]  /*08d0*/  IMAD.WIDE.U32 R12, R6, 0x9d89d89, R12 ;  /* 0x09d89d89060c7825 */ /* 0x000fc800078e000c */
[----:B------:R-:W-:Y:S01]  /*08e0*/  IMAD.WIDE.U32 R14, P1, R27, 0x111ca0c, R14 ;  /* 0x0111ca0c1b0e7825 */ /* 0x000fe2000782000e */
[----:B------:R-:W-:-:S03]  /*08f0*/  IADD3 RZ, P0, PT, R17, R12, RZ ;  /* 0x0000000c11ff7210 */ /* 0x000fc60007f1e0ff */
[----:B------:R-:W-:-:S04]  /*0900*/  IMAD.WIDE.U32 R16, R27, 0xdd3473f, RZ ;  /* 0x0dd3473f1b107825 */ /* 0x000fc800078e00ff */
[----:B------:R-:W-:Y:S01]  /*0910*/  IMAD.MOV.U32 R16, RZ, RZ, R15 ;  /* 0x000000ffff107224 */ /* 0x000fe200078e000f */
[----:B------:R-:W-:Y:S01]  /*0920*/  IADD3 RZ, P2, PT, R17, R14, RZ ;  /* 0x0000000e11ff7210 */ /* 0x000fe20007f5e0ff */
[----:B------:R-:W-:Y:S01]  /*0930*/  IMAD.X R23, R23, 0x9d89d89, R13, P0 ;  /* 0x09d89d8917177824 */ /* 0x000fe200000e060d */
[----:B------:R-:W-:Y:S01]  /*0940*/  IADD3.X R17, PT, PT, RZ, RZ, RZ, P1, !PT ;  /* 0x000000ffff117210 */ /* 0x000fe20000ffe4ff */
[----:B------:R-:W-:Y:S02]  /*0950*/  IMAD R12, R8, -0x1a, R7 ;  /* 0xffffffe6080c7824 */ /* 0x000fe400078e0207 */
[----:B------:R-:W-:Y:S02]  /*0960*/  IMAD R10, R10, -0x1a, R8 ;  /* 0xffffffe60a0a7824 */ /* 0x000fe400078e0208 */
[----:B------:R-:W-:Y:S01]  /*0970*/  IMAD.WIDE.U32.X R16, R25, 0x111ca0c, R16, P2 ;  /* 0x0111ca0c19107825 */ /* 0x000fe200010e0410 */
[----:B------:R-:W0:Y:S01]  /*0980*/  LDS.U8 R8, [R12+UR6] ;  /* 0x000000060c087984 */ /* 0x000e220008000000 */
[----:B------:R-:W-:-:S02]  /*0990*/  IADD3 R25, PT, PT, R1, 0x3, R2 ;  /* 0x0000000301197810 */ /* 0x000fc40007ffe002 */
[----:B------:R-:W-:Y:S01]  /*09a0*/  IMAD R14, R24, -0x1a, R18 ;  /* 0xffffffe6180e7824 */ /* 0x000fe200078e0212 */
[----:B------:R-:W-:Y:S01]  /*09b0*/  SHF.R.U64 R16, R16, 0x12, R17 ;  /* 0x0000001210107819 */ /* 0x000fe20000001211 */
[----:B------:R-:W-:Y:S01]  /*09c0*/  IMAD R20, R20, -0x1a, R11 ;  /* 0xffffffe614147824 */ /* 0x000fe200078e020b */
[----:B------:R-:W1:Y:S01]  /*09d0*/  LDS.U8 R10, [R10+UR6] ;  /* 0x000000060a0a7984 */ /* 0x000e620008000000 */
[----:B------:R-:W-:Y:S01]  /*09e0*/  IMAD R22, R22, -0x1a, R19 ;  /* 0xffffffe616167824 */ /* 0x000fe200078e0213 */
[C-C-:B------:R-:W-:Y:S01]  /*09f0*/  IADD3 R17, PT, PT, R1.reuse, -0x1, R2.reuse ;  /* 0xffffffff01117810 */ /* 0x140fe20007ffe002 */
[----:B------:R-:W-:Y:S01]  /*0a00*/  IMAD.HI.U32 R13, R16, 0x4ec4ec4f, RZ ;  /* 0x4ec4ec4f100d7827 */ /* 0x000fe200078e00ff */
[----:B------:R-:W2:Y:S01]  /*0a10*/  LDS.U8 R14, [R14+UR6] ;  /* 0x000000060e0e7984 */ /* 0x000ea20008000000 */
[----:B------:R-:W-:Y:S02]  /*0a20*/  IADD3 R24, PT, PT, R1, -0x2, R2 ;  /* 0xfffffffe01187810 */ /* 0x000fe40007ffe002 */
[----:B------:R-:W-:Y:S01]  /*0a30*/  IMAD R21, R21, -0x1a, R9 ;  /* 0xffffffe615157824 */ /* 0x000fe200078e0209 */
[----:B------:R-:W-:Y:S01]  /*0a40*/  SHF.R.U32.HI R13, RZ, 0x3, R13 ;  /* 0x00000003ff0d7819 */ /* 0x000fe2000001160d */
[----:B------:R-:W-:Y:S01]  /*0a50*/  IMAD R6, R23, -0x1a, R6 ;  /* 0xffffffe617067824 */ /* 0x000fe200078e0206 */
[----:B------:R-:W3:Y:S01]  /*0a60*/  LDS.U8 R20, [R20+UR6] ;  /* 0x0000000614147984 */ /* 0x000ee20008000000 */
[C-C-:B------:R-:W-:Y:S01]  /*0a70*/  IADD3 R23, PT, PT, R1.reuse, 0x2, R2.reuse ;  /* 0x0000000201177810 */ /* 0x140fe20007ffe002 */
[C-C-:B------:R-:W-:Y:S01]  /*0a80*/  IMAD.IADD R19, R1.reuse, 0x1, R2.reuse ;  /* 0x0000000101137824 */ /* 0x140fe200078e0202 */
[----:B------:R-:W-:Y:S01]  /*0a90*/  IADD3 R9, PT, PT, R1, 0x1, R2 ;  /* 0x0000000101097810 */ /* 0x000fe20007ffe002 */
[----:B------:R-:W-:Y:S01]  /*0aa0*/  IMAD R13, R13, -0x1a, R16 ;  /* 0xffffffe60d0d7824 */ /* 0x000fe200078e0210 */
[----:B------:R-:W4:Y:S01]  /*0ab0*/  LDS.U8 R22, [R22+UR6] ;  /* 0x0000000616167984 */ /* 0x000f220008000000 */
[--C-:B------:R-:W-:Y:S01]  /*0ac0*/  IADD3 R18, PT, PT, R1, -0x3, R2.reuse ;  /* 0xfffffffd01127810 */ /* 0x100fe20007ffe002 */
[----:B------:R-:W-:Y:S01]  /*0ad0*/  VIADD R3, R3, 0x8 ;  /* 0x0000000803037836 */ /* 0x000fe20000000000 */
[----:B------:R-:W-:Y:S01]  /*0ae0*/  IADD3 R16, PT, PT, R1, -0x4, R2 ;  /* 0xfffffffc01107810 */ /* 0x000fe20007ffe002 */
[----:B------:R-:W5:Y:S01]  /*0af0*/  LDS.U8 R21, [R21+UR6] ;  /* 0x0000000615157984 */ /* 0x000f620008000000 */
[----:B------:R-:W-:-:S03]  /*0b00*/  IADD3 R2, PT, PT, R2, -0x8, RZ ;  /* 0xfffffff802027810 */ /* 0x000fc60007ffe0ff */
[----:B------:R-:W5:Y:S04]  /*0b10*/  LDS.U8 R11, [R6+UR6] ;  /* 0x00000006060b7984 */ /* 0x000f680008000000 */
[----:B------:R0:W5:Y:S04]  /*0b20*/  LDS.U8 R15, [R13+UR6] ;  /* 0x000000060d0f7984 */ /* 0x0001680008000000 */
[----:B0-----:R0:W-:Y:S01]  /*0b30*/  STL.U8 [R25], R8 ;  /* 0x0000000819007387 */ /* 0x0011e20000100000 */
[----:B------:R-:W-:-:S03]  /*0b40*/  IMAD.WIDE.U32 R12, R5, -0x1b85633d, RZ ;  /* 0xe47a9cc3050c7825 */ /* 0x000fc600078e00ff */
[----:B-1----:R-:W-:Y:S01]  /*0b50*/  STL.U8 [R23], R10 ;  /* 0x0000000a17007387 */ /* 0x002fe20000100000 */
[----:B------:R-:W-:-:S03]  /*0b60*/  IMAD.WIDE.U32 R12, P0, R7, -0x5783a9d1, R12 ;  /* 0xa87c562f070c7825 */ /* 0x000fc6000780000c */
[----:B--2---:R1:W-:Y:S01]  /*0b70*/  STL.U8 [R9], R14 ;  /* 0x0000000e09007387 */ /* 0x0043e20000100000 */
[----:B------:R-:W-:-:S04]  /*0b80*/  IMAD.WIDE.U32 R6, R7, -0x1b85633d, RZ ;  /* 0xe47a9cc307067825 */ /* 0x000fc800078e00ff */
[----:B0-----:R-:W-:Y:S01]  /*0b90*/  IMAD.MOV.U32 R8, RZ, RZ, R13 ;  /* 0x000000ffff087224 */ /* 0x001fe200078e000d */
[----:B---3--:R0:W-:Y:S01]  /*0ba0*/  STL.U8 [R19], R20 ;  /* 0x0000001413007387 */ /* 0x0081e20000100000 */
[----:B------:R-:W-:Y:S02]  /*0bb0*/  IADD3 RZ, P1, PT, R7, R12, RZ ;  /* 0x0000000c07ff7210 */ /* 0x000fe40007f3e0ff */
[----:B-1----:R-:W-:Y:S01]  /*0bc0*/  IADD3.X R9, PT, PT, RZ, RZ, RZ, P0, !PT ;  /* 0x000000ffff097210 */ /* 0x002fe200007fe4ff */
[----:B----4-:R0:W-:Y:S01]  /*0bd0*/  STL.U8 [R17], R22 ;  /* 0x0000001611007387 */ /* 0x0101e20000100000 */
[----:B------:R-:W-:-:S03]  /*0be0*/  ISETP.NE.AND P0, PT, R3, RZ, PT ;  /* 0x000000ff0300720c */ /* 0x000fc60003f05270 */
[----:B-----5:R0:W-:Y:S01]  /*0bf0*/  STL.U8 [R24], R21 ;  /* 0x0000001518007387 */ /* 0x0201e20000100000 */
[----:B------:R-:W-:-:S03]  /*0c00*/  IMAD.HI.U32.X R7, R5, -0x5783a9d1, R8, P1 ;  /* 0xa87c562f05077827 */ /* 0x000fc600008e0408 */
[----:B------:R0:W-:Y:S01]  /*0c10*/  STL.U8 [R18], R11 ;  /* 0x0000000b12007387 */ /* 0x0001e20000100000 */
[----:B------:R-:W-:Y:S01]  /*0c20*/  IMAD.MOV.U32 R5, RZ, RZ, RZ ;  /* 0x000000ffff057224 */ /* 0x000fe200078e00ff */
[----:B------:R-:W-:Y:S02]  /*0c30*/  SHF.R.U32.HI R7, RZ, 0x5, R7 ;  /* 0x00000005ff077819 */ /* 0x000fe40000011607 */
[----:B------:R0:W-:Y:S02]  /*0c40*/  STL.U8 [R16], R15 ;  /* 0x0000000f10007387 */ /* 0x0001e40000100000 */
[----:B------:R-:W-:Y:S05]  /*0c50*/  @P0 BRA `(.L_x_31) ;  /* 0xfffffff400c40947 */ /* 0x000fea000383ffff */
[----:B------:R-:W-:-:S07]  /*0c60*/  VIADD R2, R2, 0x4 ;  /* 0x0000000402027836 */ /* 0x000fce0000000000 */
.L_x_30:
[----:B------:R-:W-:-:S13]  /*0c70*/  ISETP.NE.AND P0, PT, R4, RZ, PT ;  /* 0x000000ff0400720c */ /* 0x000fda0003f05270 */
[----:B------:R-:W-:Y:S05]  /*0c80*/  @!P0 BRA `(.L_x_32) ;  /* 0x0000000400f88947 */ /* 0x000fea0003800000 */
[----:B------:R-:W-:Y:S02]  /*0c90*/  ISETP.GE.U32.AND P1, PT, R4, 0x4, PT ;  /* 0x000000040400780c */ /* 0x000fe40003f26070 */
[----:B------:R-:W-:-:S04]  /*0ca0*/  LOP3.LUT R6, R0, 0x3, RZ, 0xc0, !PT ;  /* 0x0000000300067812 */ /* 0x000fc800078ec0ff */
[----:B------:R-:W-:-:S07]  /*0cb0*/  ISETP.NE.AND P0, PT, R6, RZ, PT ;  /* 0x000000ff0600720c */ /* 0x000fce0003f05270 */
[----:B------:R-:W-:Y:S06]  /*0cc0*/  @!P1 BRA `(.L_x_33) ;  /* 0x0000000400189947 */ /* 0x000fec0003800000 */
[--C-:B------:R-:W-:Y:S01]  /*0cd0*/  SHF.R.U32.HI R3, RZ, 0x2, R5.reuse ;  /* 0x00000002ff037819 */ /* 0x100fe20000011605 */
[----:B0-----:R-:W-:Y:S01]  /*0ce0*/  IMAD.WIDE.U32 R10, R5, -0x3b13b13b, RZ ;  /* 0xc4ec4ec5050a7825 */ /* 0x001fe200078e00ff */
[----:B------:R-:W-:-:S03]  /*0cf0*/  SHF.R.U64 R21, R7, 0x2, R5 ;  /* 0x0000000207157819 */ /* 0x000fc60000001205 */
[----:B------:R-:W-:-:S04]  /*0d00*/  IMAD.WIDE.U32 R12, R3, -0x4d4122d7, RZ ;  /* 0xb2bedd29030c7825 */ /* 0x000fc800078e00ff */
[----:B------:R-:W-:-:S04]  /*0d10*/  IMAD.WIDE.U32 R14, R5, -0x5b1ee0e3, RZ ;  /* 0xa4e11f1d050e7825 */ /* 0x000fc800078e00ff */
[----:B------:R-:W-:-:S04]  /*0d20*/  IMAD.WIDE.U32 R8, R7, -0x3b13b13b, RZ ;  /* 0xc4ec4ec507087825 */ /* 0x000fc800078e00ff */
[----:B------:R-:W-:-:S04]  /*0d30*/  IMAD.WIDE.U32 R10, P2, R7, 0x4ec4ec4e, R10 ;  /* 0x4ec4ec4e070a7825 */ /* 0x000fc8000784000a */
[----:B------:R-:W-:Y:S01]  /*0d40*/  IMAD.WIDE.U32 R12, P3, R21, 0x183c977a, R12 ;  /* 0x183c977a150c7825 */ /* 0x000fe2000786000c */
[----:B------:R-:W-:Y:S02]  /*0d50*/  IADD3 RZ, P1, PT, R9, R10, RZ ;  /* 0x0000000a09ff7210 */ /* 0x000fe40007f3e0ff */
[----:B------:R-:W-:Y:S01]  /*0d60*/  IADD3.X R19, PT, PT, RZ, RZ, RZ, P2, !PT ;  /* 0x000000ffff137210 */ /* 0x000fe200017fe4ff */
[----:B------:R-:W-:Y:S01]  /*0d70*/  IMAD.WIDE.U32 R14, P4, R7, -0x115ca2ab, R14 ;  /* 0xeea35d55070e7825 */ /* 0x000fe2000788000e */
[----:B------:R-:W-:-:S03]  /*0d80*/  MOV R18, R11 ;  /* 0x0000000b00127202 */ /* 0x000fc60000000f00 */
[----:B------:R-:W-:-:S04]  /*0d90*/  IMAD.WIDE.U32 R16, R7, -0x5b1ee0e3, RZ ;  /* 0xa4e11f1d07107825 */ /* 0x000fc800078e00ff */
[----:B------:R-:W-:-:S04]  /*0da0*/  IMAD.WIDE.U32 R20, R21, -0x4d4122d7, RZ ;  /* 0xb2bedd2915147825 */ /* 0x000fc800078e00ff */
[----:B------:R-:W-:Y:S01]  /*0db0*/  IMAD.X R9, RZ, RZ, RZ, P4 ;  /* 0x000000ffff097224 */ /* 0x000fe200020e06ff */
[----:B------:R-:W-:Y:S01]  /*0dc0*/  IADD3 RZ, P4, PT, R17, R14, RZ ;  /* 0x0000000e11ff7210 */ /* 0x000fe20007f9e0ff */
[----:B------:R-:W-:Y:S01]  /*0dd0*/  IMAD.X R17, RZ, RZ, RZ, P3 ;  /* 0x000000ffff117224 */ /* 0x000fe200018e06ff */
[----:B------:R-:W-:Y:S01]  /*0de0*/  IADD3 RZ, P2, PT, R21, R12, RZ ;  /* 0x0000000c15ff7210 */ /* 0x000fe20007f5e0ff */
[----:B------:R-:W-:Y:S02]  /*0df0*/  IMAD.MOV.U32 R16, RZ, RZ, R13 ;  /* 0x000000ffff107224 */ /* 0x000fe400078e000d */
[----:B------:R-:W-:Y:S02]  /*0e00*/  IMAD.MOV.U32 R8, RZ, RZ, R15 ;  /* 0x000000ffff087224 */ /* 0x000fe400078e000f */
[----:B------:R-:W-:-:S04]  /*0e10*/  IMAD.WIDE.U32.X R14, R5, 0x4ec4ec4e, R18, P1 ;  /* 0x4ec4ec4e050e7825 */ /* 0x000fc800008e0412 */
[----:B------:R-:W-:Y:S01]  /*0e20*/  IMAD.WIDE.U32.X R10, R3, 0x183c977a, R16, P2 ;  /* 0x183c977a030a7825 */ /* 0x000fe200010e0410 */
[--C-:B------:R-:W-:Y:S02]  /*0e30*/  SHF.R.U32.HI R3, RZ, 0x3, R15.reuse ;  /* 0x00000003ff037819 */ /* 0x100fe4000001160f */
[----:B------:R-:W-:Y:S01]  /*0e40*/  SHF.R.U64 R4, R14, 0x3, R15 ;  /* 0x000000030e047819 */ /* 0x000fe2000000120f */
[----:B------:R-:W-:Y:S01]  /*0e50*/  IMAD.WIDE.U32.X R8, R5, -0x115ca2ab, R8, P4 ;  /* 0xeea35d5505087825 */ /* 0x000fe200020e0408 */
[--C-:B------:R-:W-:Y:S02]  /*0e60*/  SHF.R.U32.HI R21, RZ, 0x4, R11.reuse ;  /* 0x00000004ff157819 */ /* 0x100fe4000001160b */
[----:B------:R-:W-:Y:S01]  /*0e70*/  SHF.R.U64 R27, R10, 0x4, R11 ;  /* 0x000000040a1b7819 */ /* 0x000fe2000000120b */
[----:B------:R-:W-:Y:S01]  /*0e80*/  IMAD.WIDE.U32 R14, R3, -0x27627627, RZ ;  /* 0xd89d89d9030e7825 */ /* 0x000fe200078e00ff */
[--C-:B------:R-:W-:Y:S02]  /*0e90*/  SHF.R.U32.HI R23, RZ, 0xe, R9.reuse ;  /* 0x0000000eff177819 */ /* 0x100fe40000011609 */
[----:B------:R-:W-:Y:S01]  /*0ea0*/  SHF.R.U64 R25, R8, 0xe, R9 ;  /* 0x0000000e08197819 */ /* 0x000fe20000001209 */
[----:B------:R-:W-:-:S04]  /*0eb0*/  IMAD.WIDE.U32 R18, R21, -0x27627627, RZ ;  /* 0xd89d89d915127825 */ /* 0x000fc800078e00ff */
[----:B------:R-:W-:-:S04]  /*0ec0*/  IMAD.WIDE.U32 R12, R23, -0x27627627, RZ ;  /* 0xd89d89d9170c7825 */ /* 0x000fc800078e00ff */
[----:B------:R-:W-:-:S04]  /*0ed0*/  IMAD.WIDE.U32 R8, R4, -0x27627627, RZ ;  /* 0xd89d89d904087825 */ /* 0x000fc800078e00ff */
[----:B------:R-:W-:-:S04]  /*0ee0*/  IMAD.WIDE.U32 R14, R4, 0x9d89d89, R14 ;  /* 0x09d89d89040e7825 */ /* 0x000fc800078e000e */
[----:B------:R-:W-:Y:S01]  /*0ef0*/  IMAD.WIDE.U32 R16, R27, -0x27627627, RZ ;  /* 0xd89d89d91b107825 */ /* 0x000fe200078e00ff */
[----:B------:R-:W-:Y:S02]  /*0f00*/  IADD3 RZ, P1, PT, R9, R14, RZ ;  /* 0x0000000e09ff7210 */ /* 0x000fe40007f3e0ff */
[----:B------:R-:W-:Y:S01]  /*0f10*/  IADD3 R16, PT, PT, R1, -0x3, R2 ;  /* 0xfffffffd01107810 */ /* 0x000fe20007ffe002 */
[----:B------:R-:W-:-:S04]  /*0f20*/  IMAD.WIDE.U32 R18, R27, 0x9d89d89, R18 ;  /* 0x09d89d891b127825 */ /* 0x000fc800078e0012 */
[----:B------:R-:W-:Y:S01]  /*0f30*/  IMAD.WIDE.U32 R10, R25, -0x27627627, RZ ;  /* 0xd89d89d9190a7825 */ /* 0x000fe200078e00ff */
[----:B------:R-:W-:-:S03]  /*0f40*/  IADD3 RZ, P2, PT, R17, R18, RZ ;  /* 0x0000001211ff7210 */ /* 0x000fc60007f5e0ff */
[----:B------:R-:W-:-:S04]  /*0f50*/  IMAD.WIDE.U32 R12, R25, 0x9d89d89, R12 ;  /* 0x09d89d89190c7825 */ /* 0x000fc800078e000c */
[----:B------:R-:W-:Y:S01]  /*0f60*/  IMAD.X R15, R3, 0x9d89d89, R15, P1 ;  /* 0x09d89d89030f7824 */ /* 0x000fe200008e060f */
[----:B------:R-:W-:Y:S01]  /*0f70*/  IADD3 RZ, P3, PT, R11, R12, RZ ;  /* 0x0000000c0bff7210 */ /* 0x000fe20007f7e0ff */
[----:B------:R-:W-:Y:S02]  /*0f80*/  IMAD.X R18, R21, 0x9d89d89, R19, P2 ;  /* 0x09d89d8915127824 */ /* 0x000fe400010e0613 */
[----:B------:R-:W-:Y:S02]  /*0f90*/  IMAD R3, R4, -0x1a, R7 ;  /* 0xffffffe604037824 */ /* 0x000fe400078e0207 */
[----:B------:R-:W-:Y:S02]  /*0fa0*/  IMAD.X R12, R23, 0x9d89d89, R13, P3 ;  /* 0x09d89d89170c7824 */ /* 0x000fe400018e060d */
[----:B------:R-:W-:Y:S01]  /*0fb0*/  IMAD R4, R15, -0x1a, R4 ;  /* 0xffffffe60f047824 */ /* 0x000fe200078e0204 */
[C-C-:B------:R-:W-:Y:S01]  /*0fc0*/  IADD3 R15, PT, PT, R1.reuse, -0x2, R2.reuse ;  /* 0xfffffffe010f7810 */ /* 0x140fe20007ffe002 */
[----:B------:R-:W-:Y:S01]  /*0fd0*/  IMAD R27, R18, -0x1a, R27 ;  /* 0xffffffe6121b7824 */ /* 0x000fe200078e021b */
[----:B------:R-:W0:Y:S01]  /*0fe0*/  LDS.U8 R3, [R3+UR6] ;  /* 0x0000000603037984 */ /* 0x000e220008000000 */
[----:B------:R-:W-:Y:S01]  /*0ff0*/  IMAD R25, R12, -0x1a, R25 ;  /* 0xffffffe60c197824 */ /* 0x000fe200078e0219 */
[----:B------:R-:W-:Y:S01]  /*1000*/  IADD3 R18, PT, PT, R1, -0x1, R2 ;  /* 0xffffffff01127810 */ /* 0x000fe20007ffe002 */
[----:B------:R-:W-:Y:S01]  /*1010*/  IMAD.WIDE.U32 R8, R5, 0x2a6326d7, RZ ;  /* 0x2a6326d705087825 */ /* 0x000fe200078e00ff */
[----:B------:R-:W1:Y:S01]  /*1020*/  LDS.U8 R4, [R4+UR6] ;  /* 0x0000000604047984 */ /* 0x000e620008000000 */
[----:B------:R-:W-:-:S03]  /*1030*/  IADD3 R2, PT, PT, R2, -0x4, RZ ;  /* 0xfffffffc02027810 */ /* 0x000fc60007ffe0ff */
[----:B------:R-:W2:Y:S01]  /*1040*/  LDS.U8 R27, [R27+UR6] ;  /* 0x000000061b1b7984 */ /* 0x000ea20008000000 */
[----:B------:R-:W-:-:S03]  /*1050*/  IMAD.WIDE.U32 R10, P1, R7, -0x6d255069, R8 ;  /* 0x92daaf97070a7825 */ /* 0x000fc60007820008 */
[----:B------:R-:W3:Y:S01]  /*1060*/  LDS.U8 R25, [R25+UR6] ;  /* 0x0000000619197984 */ /* 0x000ee20008000000 */
[----:B------:R-:W-:Y:S01]  /*1070*/  IMAD.IADD R14, R1, 0x1, R2 ;  /* 0x00000001010e7824 */ /* 0x000fe200078e0202 */
[----:B------:R-:W-:Y:S01]  /*1080*/  MOV R12, R11 ;  /* 0x0000000b000c7202 */ /* 0x000fe20000000f00 */
[----:B------:R-:W-:-:S04]  /*1090*/  IMAD.WIDE.U32 R8, R7, 0x2a6326d7, RZ ;  /* 0x2a6326d707087825 */ /* 0x000fc800078e00ff */
[----:B------:R-:W-:Y:S01]  /*10a0*/  IMAD.X R13, RZ, RZ, RZ, P1 ;  /* 0x000000ffff0d7224 */ /* 0x000fe200008e06ff */
[----:B------:R-:W-:-:S05]  /*10b0*/  IADD3 RZ, P1, PT, R9, R10, RZ ;  /* 0x0000000a09ff7210 */ /* 0x000fca0007f3e0ff */
[----:B------:R-:W-:-:S05]  /*10c0*/  IMAD.WIDE.U32.X R8, R5, -0x6d255069, R12, P1 ;  /* 0x92daaf9705087825 */ /* 0x000fca00008e040c */
[--C-:B------:R-:W-:Y:S02]  /*10d0*/  SHF.R.U32.HI R5, RZ, 0x12, R9.reuse ;  /* 0x00000012ff057819 */ /* 0x100fe40000011609 */
[----:B------:R-:W-:Y:S01]  /*10e0*/  SHF.R.U64 R7, R8, 0x12, R9 ;  /* 0x0000001208077819 */ /* 0x000fe20000001209 */
[----:B0-----:R4:W-:Y:S04]  /*10f0*/  STL.U8 [R18], R3 ;  /* 0x0000000312007387 */ /* 0x0019e80000100000 */
[----:B-1----:R4:W-:Y:S04]  /*1100*/  STL.U8 [R15], R4 ;  /* 0x000000040f007387 */ /* 0x0029e80000100000 */
[----:B--2---:R4:W-:Y:S04]  /*1110*/  STL.U8 [R16], R27 ;  /* 0x0000001b10007387 */ /* 0x0049e80000100000 */
[----:B---3--:R4:W-:Y:S02]  /*1120*/  STL.U8 [R14], R25 ;  /* 0x000000190e007387 */ /* 0x0089e40000100000 */
.L_x_33:
[----:B------:R-:W-:Y:S05]  /*1130*/  @!P0 BRA `(.L_x_32) ;  /* 0x0000000000cc8947 */ /* 0x000fea0003800000 */
[----:B------:R-:W-:Y:S02]  /*1140*/  ISETP.NE.AND P1, PT, R6, 0x1, PT ;  /* 0x000000010600780c */ /* 0x000fe40003f25270 */
[----:B------:R-:W-:-:S04]  /*1150*/  LOP3.LUT R0, R0, 0x1, RZ, 0xc0, !PT ;  /* 0x0000000100007812 */ /* 0x000fc800078ec0ff */
[----:B------:R-:W-:-:S07]  /*1160*/  ISETP.NE.U32.AND P0, PT, R0, 0x1, PT ;  /* 0x000000010000780c */ /* 0x000fce0003f05070 */
[----:B------:R-:W-:Y:S06]  /*1170*/  @!P1 BRA `(.L_x_34) ;  /* 0x0000000000889947 */ /* 0x000fec0003800000 */
[----:B------:R-:W-:-:S04]  /*1180*/  IMAD.WIDE.U32 R8, R5, -0x3b13b13b, RZ ;  /* 0xc4ec4ec505087825 */ /* 0x000fc800078e00ff */
[----:B0-----:R-:W-:-:S04]  /*1190*/  IMAD.WIDE.U32 R10, P1, R7, 0x4ec4ec4e, R8 ;  /* 0x4ec4ec4e070a7825 */ /* 0x001fc80007820008 */
[----:B------:R-:W-:Y:S01]  /*11a0*/  IMAD.WIDE.U32 R8, R7, -0x3b13b13b, RZ ;  /* 0xc4ec4ec507087825 */ /* 0x000fe200078e00ff */
[----:B------:R-:W-:-:S03]  /*11b0*/  MOV R12, R11 ;  /* 0x0000000b000c7202 */ /* 0x000fc60000000f00 */
[----:B------:R-:W-:Y:S01]  /*11c0*/  IMAD.X R13, RZ, RZ, RZ, P1 ;  /* 0x000000ffff0d7224 */ /* 0x000fe200008e06ff */
[----:B------:R-:W-:-:S05]  /*11d0*/  IADD3 RZ, P1, PT, R9, R10, RZ ;  /* 0x0000000a09ff7210 */ /* 0x000fca0007f3e0ff */
[----:B------:R-:W-:-:S05]  /*11e0*/  IMAD.WIDE.U32.X R12, R5, 0x4ec4ec4e, R12, P1 ;  /* 0x4ec4ec4e050c7825 */ /* 0x000fca00008e040c */
[--C-:B----4-:R-:W-:Y:S02]  /*11f0*/  SHF.R.U32.HI R3, RZ, 0x3, R13.reuse ;  /* 0x00000003ff037819 */ /* 0x110fe4000001160d */
[----:B------:R-:W-:Y:S02]  /*1200*/  SHF.R.U64 R12, R12, 0x3, R13 ;  /* 0x000000030c0c7819 */ /* 0x000fe4000000120d */
[--C-:B------:R-:W-:Y:S01]  /*1210*/  SHF.R.U32.HI R13, RZ, 0x2, R5.reuse ;  /* 0x00000002ff0d7819 */ /* 0x100fe20000011605 */
[----:B------:R-:W-:Y:S01]  /*1220*/  IMAD.WIDE.U32 R10, R3, -0x27627627, RZ ;  /* 0xd89d89d9030a7825 */ /* 0x000fe200078e00ff */
[----:B------:R-:W-:-:S03]  /*1230*/  SHF.R.U64 R5, R7, 0x2, R5 ;  /* 0x0000000207057819 */ /* 0x000fc60000001205 */
[----:B------:R-:W-:-:S04]  /*1240*/  IMAD.WIDE.U32 R8, R12, -0x27627627, RZ ;  /* 0xd89d89d90c087825 */ /* 0x000fc800078e00ff */
[----:B------:R-:W-:-:S04]  /*1250*/  IMAD.WIDE.U32 R10, R12, 0x9d89d89, R10 ;  /* 0x09d89d890c0a7825 */ /* 0x000fc800078e000a */
[----:B------:R-:W-:Y:S01]  /*1260*/  IMAD R0, R12, -0x1a, R7 ;  /* 0xffffffe60c007824 */ /* 0x000fe200078e0207 */
[----:B------:R-:W-:Y:S01]  /*1270*/  IADD3 RZ, P1, PT, R9, R10, RZ ;  /* 0x0000000a09ff7210 */ /* 0x000fe20007f3e0ff */
[----:B------:R-:W-:-:S04]  /*1280*/  IMAD.WIDE.U32 R8, R13, -0x4d4122d7, RZ ;  /* 0xb2bedd290d087825 */ /* 0x000fc800078e00ff */
[----:B------:R-:W-:Y:S01]  /*1290*/  IMAD.X R3, R3, 0x9d89d89, R11, P1 ;  /* 0x09d89d8903037824 */ /* 0x000fe200008e060b */
[----:B------:R-:W0:Y:S01]  /*12a0*/  LDS.U8 R0, [R0+UR6] ;  /* 0x0000000600007984 */ /* 0x000e220008000000 */
[----:B------:R-:W-:-:S04]  /*12b0*/  IMAD.WIDE.U32 R8, P1, R5, 0x183c977a, R8 ;  /* 0x183c977a05087825 */ /* 0x000fc80007820008 */
[----:B------:R-:W-:Y:S01]  /*12c0*/  IMAD R12, R3, -0x1a, R12 ;  /* 0xffffffe6030c7824 */ /* 0x000fe200078e020c */
[----:B------:R-:W-:Y:S01]  /*12d0*/  IADD3 R3, PT, PT, R1, -0x1, R2 ;  /* 0xffffffff01037810 */ /* 0x000fe20007ffe002 */
[----:B------:R-:W-:Y:S01]  /*12e0*/  VIADD R2, R2, 0xfffffffe ;  /* 0xfffffffe02027836 */ /* 0x000fe20000000000 */
[----:B------:R-:W-:Y:S01]  /*12f0*/  MOV R6, R9 ;  /* 0x0000000900067202 */ /* 0x000fe20000000f00 */
[----:B------:R-:W-:Y:S02]  /*1300*/  IMAD.WIDE.U32 R4, R5, -0x4d4122d7, RZ ;  /* 0xb2bedd2905047825 */ /* 0x000fe400078e00ff */
[----:B------:R-:W1:Y:S01]  /*1310*/  LDS.U8 R12, [R12+UR6] ;  /* 0x000000060c0c7984 */ /* 0x000e620008000000 */
[----:B------:R-:W-:Y:S01]  /*1320*/  IADD3 R11, PT, PT, R1, R2, RZ ;  /* 0x00000002010b7210 */ /* 0x000fe20007ffe0ff */
[----:B------:R-:W-:Y:S01]  /*1330*/  IMAD.X R7, RZ, RZ, RZ, P1 ;  /* 0x000000ffff077224 */ /* 0x000fe200008e06ff */
[----:B------:R-:W-:-:S05]  /*1340*/  IADD3 RZ, P1, PT, R5, R8, RZ ;  /* 0x0000000805ff7210 */ /* 0x000fca0007f3e0ff */
[----:B------:R-:W-:-:S05]  /*1350*/  IMAD.WIDE.U32.X R6, R13, 0x183c977a, R6, P1 ;  /* 0x183c977a0d067825 */ /* 0x000fca00008e0406 */
[--C-:B------:R-:W-:Y:S02]  /*1360*/  SHF.R.U32.HI R5, RZ, 0x4, R7.reuse ;  /* 0x00000004ff057819 */ /* 0x100fe40000011607 */
[----:B------:R-:W-:Y:S01]  /*1370*/  SHF.R.U64 R7, R6, 0x4, R7 ;  /* 0x0000000406077819 */ /* 0x000fe20000001207 */
[----:B0-----:R2:W-:Y:S04]  /*1380*/  STL.U8 [R3], R0 ;  /* 0x0000000003007387 */ /* 0x0015e80000100000 */
[----:B-1----:R2:W-:Y:S02]  /*1390*/  STL.U8 [R11], R12 ;  /* 0x0000000c0b007387 */ /* 0x0025e40000100000 */
.L_x_34:
[----:B------:R-:W-:Y:S05]  /*13a0*/  @P0 BRA `(.L_x_32) ;  /* 0x0000000000300947 */ /* 0x000fea0003800000 */
[----:B------:R-:W-:Y:S01]  /*13b0*/  IMAD.WIDE.U32 R8, R5, -0x3b13b13b, RZ ;  /* 0xc4ec4ec505087825 */ /* 0x000fe200078e00ff */
[----:B------:R-:W-:-:S03]  /*13c0*/  IADD3 R2, PT, PT, R1, -0x1, R2 ;  /* 0xffffffff01027810 */ /* 0x000fc60007ffe002 */
[----:B0-2---:R-:W-:-:S04]  /*13d0*/  IMAD.WIDE.U32 R10, P0, R7, 0x4ec4ec4e, R8 ;  /* 0x4ec4ec4e070a7825 */ /* 0x005fc80007800008 */
[----:B------:R-:W-:Y:S01]  /*13e0*/  IMAD.WIDE.U32 R8, R7, -0x3b13b13b, RZ ;  /* 0xc4ec4ec507087825 */ /* 0x000fe200078e00ff */
[----:B------:R-:W-:-:S03]  /*13f0*/  MOV R12, R11 ;  /* 0x0000000b000c7202 */ /* 0x000fc60000000f00 */
[----:B------:R-:W-:Y:S01]  /*1400*/  IMAD.X R13, RZ, RZ, RZ, P0 ;  /* 0x000000ffff0d7224 */ /* 0x000fe200000e06ff */
[----:B------:R-:W-:-:S05]  /*1410*/  IADD3 RZ, P0, PT, R9, R10, RZ ;  /* 0x0000000a09ff7210 */ /* 0x000fca0007f1e0ff */
[----:B----4-:R-:W-:-:S05]  /*1420*/  IMAD.WIDE.U32.X R4, R5, 0x4ec4ec4e, R12, P0 ;  /* 0x4ec4ec4e05047825 */ /* 0x010fca00000e040c */
[----:B------:R-:W-:-:S05]  /*1430*/  SHF.R.U64 R4, R4, 0x3, R5 ;  /* 0x0000000304047819 */ /* 0x000fca0000001205 */
[----:B------:R-:W-:-:S06]  /*1440*/  IMAD R7, R4, -0x1a, R7 ;  /* 0xffffffe604077824 */ /* 0x000fcc00078e0207 */
[----:B------:R-:W0:Y:S04]  /*1450*/  LDS.U8 R7, [R7+UR6] ;  /* 0x0000000607077984 */ /* 0x000e280008000000 */
[----:B0-----:R1:W-:Y:S02]  /*1460*/  STL.U8 [R2], R7 ;  /* 0x0000000702007387 */ /* 0x0013e40000100000 */
.L_x_32:
[----:B------:R-:W3:Y:S01]  /*1470*/  LDC R5, c[0x0][0x398] ;  /* 0x0000e600ff057b82 */ /* 0x000ee20000000800 */
[----:B------:R-:W-:Y:S01]  /*1480*/  UIADD3 UR4, UPT, UPT, UR4, 0x1a, URZ ;  /* 0x0000001a04047890 */ /* 0x000fe2000fffe0ff */
[----:B-1----:R-:W-:-:S03]  /*1490*/  IMAD.MOV.U32 R2, RZ, RZ, RZ ;  /* 0x000000ffff027224 */ /* 0x002fc600078e00ff */
[----:B------:R-:W-:-:S12]  /*14a0*/  ULEA UR4, UR5, UR4, 0x18 ;  /* 0x0000000405047291 */ /* 0x000fd8000f8ec0ff */
.L_x_35:
[----:B----4-:R-:W-:Y:S01]  /*14b0*/  IADD3 R4, PT, PT, R1, R2, RZ ;  /* 0x0000000201047210 */ /* 0x010fe20007ffe0ff */
[----:B--2---:R-:W1:Y:S04]  /*14c0*/  LDS.U8 R3, [R2+UR4] ;  /* 0x0000000402037984 */ /* 0x004e680008000000 */
[----:B------:R-:W1:Y:S02]  /*14d0*/  LDL.U8 R0, [R4] ;  /* 0x0000000004007983 */ /* 0x000e640000100000 */
[----:B-1----:R-:W-:Y:S01]  /*14e0*/  ISETP.NE.AND P0, PT, R0, R3, PT ;  /* 0x000000030000720c */ /* 0x002fe20003f05270 */
[----:B------:R-:W-:Y:S01]  /*14f0*/  VIADD R3, R2, 0x1 ;  /* 0x0000000102037836 */ /* 0x000fe20000000000 */
[----:B---3--:R-:W-:-:S11]  /*1500*/  MOV R0, R5 ;  /* 0x0000000500007202 */ /* 0x008fd60000000f00 */
[----:B------:R-:W-:Y:S05]  /*1510*/  @P0 EXIT ;  /* 0x000000000000094d */ /* 0x000fea0003800000 */
[----:B------:R-:W-:Y:S01]  /*1520*/  ISETP.NE.AND P0, PT, R3, R0, PT ;  /* 0x000000000300720c */ /* 0x000fe20003f05270 */
[----:B------:R-:W-:-:S12]  /*1530*/  IMAD.MOV.U32 R2, RZ, RZ, R3 ;  /* 0x000000ffff027224 */ /* 0x000fd800078e0003 */
[----:B------:R-:W-:Y:S05]  /*1540*/  @P0 BRA `(.L_x_35) ;  /* 0xfffffffc00d80947 */ /* 0x000fea000383ffff */
.L_x_29:
[----:B------:R-:W1:Y:S01]  /*1550*/  S2UR UR7, SR_CgaCtaId ;  /* 0x00000000000779c3 */ /* 0x000e620000008800 */
[----:B------:R-:W-:Y:S02]  /*1560*/  UMOV UR5, 0x400 ;  /* 0x0000040000057882 */ /* 0x000fe40000000000 */
[----:B------:R-:W-:-:S04]  /*1570*/  UIADD3 UR6, UPT, UPT, UR5, 0x1a, URZ ;  /* 0x0000001a05067890 */ /* 0x000fc8000fffe0ff */
[----:B-1----:R-:W-:-:S09]  /*1580*/  ULEA UR6, UR7, UR6, 0x18 ;  /* 0x0000000607067291 */ /* 0x002fd2000f8ec0ff */
[----:B------:R-:W1:Y:S02]  /*1590*/  LDS.U8 R2, [R0+UR6] ;  /* 0x0000000600027984 */ /* 0x000e640008000000 */
[----:B-1----:R-:W-:-:S13]  /*15a0*/  ISETP.NE.AND P0, PT, R2, RZ, PT ;  /* 0x000000ff0200720c */ /* 0x002fda0003f05270 */
[----:B------:R-:W-:Y:S05]  /*15b0*/  @P0 EXIT ;  /* 0x000000000000094d */ /* 0x000fea0003800000 */
[----:B------:R-:W1:Y:S01]  /*15c0*/  LDC.64 R2, c[0x0][0x388] ;  /* 0x0000e200ff027b82 */ /* 0x000e620000000a00 */
[----:B------:R-:W-:Y:S01]  /*15d0*/  ISETP.GE.AND P0, PT, R0, 0x1, PT ;  /* 0x000000010000780c */ /* 0x000fe20003f06270 */
[----:B------:R-:W-:Y:S01]  /*15e0*/  ULEA UR5, UR7, UR5, 0x18 ;  /* 0x0000000507057291 */ /* 0x000fe2000f8ec0ff */
[----:B------:R-:W-:-:S08]  /*15f0*/  HFMA2 R4, -RZ, RZ, 0, 5.9604644775390625e-08 ;  /* 0x00000001ff047431 */ /* 0x000fd000000001ff */
[----:B------:R2:W-:Y:S04]  /*1600*/  STS.U8 [UR5+0x24], R4 ;  /* 0x00002404ff007988 */ /* 0x0005e80008000005 */
[----:B-1----:R2:W-:Y:S01]  /*1610*/  STG.E.U8 desc[UR8][R2.64], R4 ;  /* 0x0000000402007986 */ /* 0x0025e2000c101108 */
[----:B------:R-:W-:Y:S05]  /*1620*/  @!P0 EXIT ;  /* 0x000000000000894d */ /* 0x000fea0003800000 */
[C---:B------:R-:W-:Y:S01]  /*1630*/  ISETP.GE.U32.AND P0, PT, R0.reuse, 0x10, PT ;  /* 0x000000100000780c */ /* 0x040fe20003f06070 */
[----:B--2---:R-:W-:Y:S01]  /*1640*/  IMAD.MOV.U32 R2, RZ, RZ, RZ ;  /* 0x000000ffff027224 */ /* 0x004fe200078e00ff */
[----:B------:R-:W-:-:S04]  /*1650*/  LOP3.LUT R10, R0, 0xf, RZ, 0xc0, !PT ;  /* 0x0000000f000a7812 */ /* 0x000fc800078ec0ff */
[----:B------:R-:W-:-:S07]  /*1660*/  ISETP.NE.AND P1, PT, R10, RZ, PT ;  /* 0x000000ff0a00720c */ /* 0x000fce0003f25270 */
[----:B------:R-:W-:Y:S06]  /*1670*/  @!P0 BRA `(.L_x_36) ;  /* 0x0000000000e08947 */ /* 0x000fec0003800000 */
[----:B------:R-:W1:Y:S01]  /*1680*/  LDCU.64 UR4, c[0x0][0x390] ;  /* 0x00007200ff0477ac */ /* 0x000e620008000a00 */
[----:B------:R-:W-:Y:S02]  /*1690*/  LOP3.LUT R2, R0, 0x7ffffff0, RZ, 0xc0, !PT ;  /* 0x7ffffff000027812 */ /* 0x000fe400078ec0ff */
[----:B------:R-:W-:-:S03]  /*16a0*/  IADD3 R3, PT, PT, R1, 0x8, RZ ;  /* 0x0000000801037810 */ /* 0x000fc60007ffe0ff */
[----:B------:R-:W-:Y:S01]  /*16b0*/  IMAD.MOV R6, RZ, RZ, -R2 ;  /* 0x000000ffff067224 */ /* 0x000fe200078e0a02 */
[----:B-1----:R-:W-:-:S04]  /*16c0*/  UIADD3 UR4, UP0, UPT, UR4, 0x7, URZ ;  /* 0x0000000704047890 */ /* 0x002fc8000ff1e0ff */
[----:B------:R-:W-:Y:S02]  /*16d0*/  UIADD3.X UR5, UPT, UPT, URZ, UR5, URZ, UP0, !UPT ;  /* 0x00000005ff057290 */ /* 0x000fe400087fe4ff */
[----:B------:R-:W-:-:S04]  /*16e0*/  MOV R14, UR4 ;  /* 0x00000004000e7c02 */ /* 0x000fc80008000f00 */
[----:B------:R-:W-:-:S07]  /*16f0*/  IMAD.U32 R23, RZ, RZ, UR5 ;  /* 0x00000005ff177e24 */ /* 0x000fce000f8e00ff */
.L_x_37:
[----:B0-----:R-:W2:Y:S04]  /*1700*/  LDL.U16 R11, [R3+-0x8] ;  /* 0xfffff800030b7983 */ /* 0x001ea80000100400 */
[----:B------:R-:W3:Y:S04]  /*1710*/  LDL.U16 R15, [R3+-0x6] ;  /* 0xfffffa00030f7983 */ /* 0x000ee80000100400 */
[----:B------:R-:W4:Y:S04]  /*1720*/  LDL.U16 R19, [R3+-0x4] ;  /* 0xfffffc0003137983 */ /* 0x000f280000100400 */
[----:B------:R-:W5:Y:S04]  /*1730*/  LDL.U16 R21, [R3+-0x2] ;  /* 0xfffffe0003157983 */ /* 0x000f680000100400 */
[----:B------:R-:W5:Y:S04]  /*1740*/  LDL.U16 R25, [R3] ;  /* 0x0000000003197983 */ /* 0x000f680000100400 */
[----:B------:R-:W5:Y:S04]  /*1750*/  LDL.U16 R7, [R3+0x6] ;  /* 0x0000060003077983 */ /* 0x000f680000100400 */
[----:B------:R-:W5:Y:S04]  /*1760*/  LDL.U16 R12, [R3+0x2] ;  /* 0x00000200030c7983 */ /* 0x000f680000100400 */
[----:B------:R0:W5:Y:S01]  /*1770*/  LDL.U16 R8, [R3+0x4] ;  /* 0x0000040003087983 */ /* 0x0001620000100400 */
[----:B------:R-:W-:Y:S01]  /*1780*/  MOV R4, R14 ;  /* 0x0000000e00047202 */ /* 0x000fe20000000f00 */
[----:B------:R-:W-:Y:S01]  /*1790*/  IMAD.MOV.U32 R5, RZ, RZ, R23 ;  /* 0x000000ffff057224 */ /* 0x000fe200078e0017 */
[----:B------:R-:W-:-:S04]  /*17a0*/  IADD3 R6, PT, PT, R6, 0x10, RZ ;  /* 0x0000001006067810 */ /* 0x000fc80007ffe0ff */
[----:B------:R-:W-:Y:S02]  /*17b0*/  ISETP.NE.AND P0, PT, R6, RZ, PT ;  /* 0x000000ff0600720c */ /* 0x000fe40003f05270 */
[----:B------:R-:W-:Y:S02]  /*17c0*/  IADD3 R14, P2, PT, R4, 0x10, RZ ;  /* 0x00000010040e7810 */ /* 0x000fe40007f5e0ff */
[----:B0-----:R-:W-:Y:S02]  /*17d0*/  IADD3 R3, PT, PT, R3, 0x10, RZ ;  /* 0x0000001003037810 */ /* 0x001fe40007ffe0ff */
[C---:B--2---:R-:W-:Y:S02]  /*17e0*/  PRMT R9, R11.reuse, 0x7770, RZ ;  /* 0x000077700b097816 */ /* 0x044fe400000000ff */
[----:B------:R-:W-:Y:S02]  /*17f0*/  PRMT R11, R11, 0x7771, RZ ;  /* 0x000077710b0b7816 */ /* 0x000fe400000000ff */
[----:B---3--:R-:W-:-:S02]  /*1800*/  PRMT R13, R15, 0x7770, RZ ;  /* 0x000077700f0d7816 */ /* 0x008fc400000000ff */
        /* <DEDUP_REMOVED lines=31> */
.L_x_36:
[----:B------:R-:W-:Y:S05]  /*1a00*/  @!P1 EXIT ;  /* 0x000000000000994d */ /* 0x000fea0003800000 */
[----:B------:R-:W-:Y:S02]  /*1a10*/  ISETP.GE.U32.AND P0, PT, R10, 0x8, PT ;  /* 0x000000080a00780c */ /* 0x000fe40003f06070 */
[----:B------:R-:W-:-:S04]  /*1a20*/  LOP3.LUT R8, R0, 0x7, RZ, 0xc0, !PT ;  /* 0x0000000700087812 */ /* 0x000fc800078ec0ff */
[----:B------:R-:W-:-:S07]  /*1a30*/  ISETP.NE.AND P1, PT, R8, RZ, PT ;  /* 0x000000ff0800720c */ /* 0x000fce0003f25270 */
[----:B------:R-:W-:Y:S06]  /*1a40*/  @!P0 BRA `(.L_x_38) ;  /* 0x0000000000548947 */ /* 0x000fec0003800000 */
[----:B------:R-:W-:Y:S01]  /*1a50*/  IMAD.IADD R6, R1, 0x1, R2 ;  /* 0x0000000101067824 */ /* 0x000fe200078e0202 */
[----:B------:R-:W1:Y:S04]  /*1a60*/  LDCU.64 UR4, c[0x0][0x390] ;  /* 0x00007200ff0477ac */ /* 0x000e680008000a00 */
[----:B------:R-:W2:Y:S04]  /*1a70*/  LDL.U8 R3, [R6] ;  /* 0x0000000006037983 */ /* 0x000ea80000100000 */
[----:B------:R-:W3:Y:S04]  /*1a80*/  LDL.U8 R7, [R6+0x1] ;  /* 0x0000010006077983 */ /* 0x000ee80000100000 */
[----:B------:R-:W4:Y:S04]  /*1a90*/  LDL.U8 R9, [R6+0x2] ;  /* 0x0000020006097983 */ /* 0x000f280000100000 */
[----:B0-----:R-:W5:Y:S04]  /*1aa0*/  LDL.U8 R11, [R6+0x3] ;  /* 0x00000300060b7983 */ /* 0x001f680000100000 */
[----:B------:R-:W5:Y:S04]  /*1ab0*/  LDL.U8 R13, [R6+0x4] ;  /* 0x00000400060d7983 */ /* 0x000f680000100000 */
[----:B------:R-:W5:Y:S04]  /*1ac0*/  LDL.U8 R15, [R6+0x5] ;  /* 0x00000500060f7983 */ /* 0x000f680000100000 */
[----:B------:R-:W5:Y:S04]  /*1ad0*/  LDL.U8 R17, [R6+0x6] ;  /* 0x0000060006117983 */ /* 0x000f680000100000 */
[----:B------:R-:W5:Y:S01]  /*1ae0*/  LDL.U8 R19, [R6+0x7] ;  /* 0x0000070006137983 */ /* 0x000f620000100000 */
[C---:B-1----:R-:W-:Y:S01]  /*1af0*/  IADD3 R4, P0, PT, R2.reuse, UR4, RZ ;  /* 0x0000000402047c10 */ /* 0x042fe2000ff1e0ff */
[----:B------:R-:W-:-:S03]  /*1b00*/  VIADD R2, R2, 0x8 ;  /* 0x0000000802027836 */ /* 0x000fc60000000000 */
[----:B------:R-:W-:-:S05]  /*1b10*/  IADD3.X R5, PT, PT, RZ, UR5, RZ, P0, !PT ;  /* 0x00000005ff057c10 */ /* 0x000fca00087fe4ff */
[----:B--2---:R1:W-:Y:S04]  /*1b20*/  STG.E.U8 desc[UR8][R4.64], R3 ;  /* 0x0000000304007986 */ /* 0x0043e8000c101108 */
[----:B---3--:R1:W-:Y:S04]  /*1b30*/  STG.E.U8 desc[UR8][R4.64+0x1], R7 ;  /* 0x0000010704007986 */ /* 0x0083e8000c101108 */
[----:B----4-:R1:W-:Y:S04]  /*1b40*/  STG.E.U8 desc[UR8][R4.64+0x2], R9 ;  /* 0x0000020904007986 */ /* 0x0103e8000c101108 */
[----:B-----5:R1:W-:Y:S04]  /*1b50*/  STG.E.U8 desc[UR8][R4.64+0x3], R11 ;  /* 0x0000030b04007986 */ /* 0x0203e8000c101108 */
[----:B------:R1:W-:Y:S04]  /*1b60*/  STG.E.U8 desc[UR8][R4.64+0x4], R13 ;  /* 0x0000040d04007986 */ /* 0x0003e8000c101108 */
[----:B------:R1:W-:Y:S04]  /*1b70*/  STG.E.U8 desc[UR8][R4.64+0x5], R15 ;  /* 0x0000050f04007986 */ /* 0x0003e8000c101108 */
[----:B------:R1:W-:Y:S04]  /*1b80*/  STG.E.U8 desc[UR8][R4.64+0x6], R17 ;  /* 0x0000061104007986 */ /* 0x0003e8000c101108 */
[----:B------:R1:W-:Y:S02]  /*1b90*/  STG.E.U8 desc[UR8][R4.64+0x7], R19 ;  /* 0x0000071304007986 */ /* 0x0003e4000c101108 */
.L_x_38:
[----:B------:R-:W-:Y:S05]  /*1ba0*/  @!P1 EXIT ;  /* 0x000000000000994d */ /* 0x000fea0003800000 */
[----:B------:R-:W-:Y:S02]  /*1bb0*/  ISETP.GE.U32.AND P0, PT, R8, 0x4, PT ;  /* 0x000000040800780c */ /* 0x000fe40003f06070 */
[----:B------:R-:W-:-:S04]  /*1bc0*/  LOP3.LUT R0, R0, 0x3, RZ, 0xc0, !PT ;  /* 0x0000000300007812 */ /* 0x000fc800078ec0ff */
[----:B------:R-:W-:-:S07]  /*1bd0*/  ISETP.NE.AND P1, PT, R0, RZ, PT ;  /* 0x000000ff0000720c */ /* 0x000fce0003f25270 */
[----:B------:R-:W-:Y:S06]  /*1be0*/  @!P0 BRA `(.L_x_39) ;  /* 0x0000000000348947 */ /* 0x000fec0003800000 */
[----:B-1----:R-:W-:Y:S01]  /*1bf0*/  IADD3 R3, PT, PT, R1, R2, RZ ;  /* 0x0000000201037210 */ /* 0x002fe20007ffe0ff */
[----:B------:R-:W1:Y:S04]  /*1c00*/  LDCU.64 UR4, c[0x0][0x390] ;  /* 0x00007200ff0477ac */ /* 0x000e680008000a00 */
[----:B------:R-:W2:Y:S04]  /*1c10*/  LDL.U8 R7, [R3] ;  /* 0x0000000003077983 */ /* 0x000ea80000100000 */
[----:B------:R-:W3:Y:S04]  /*1c20*/  LDL.U8 R9, [R3+0x1] ;  /* 0x0000010003097983 */ /* 0x000ee80000100000 */
[----:B0-----:R-:W4:Y:S04]  /*1c30*/  LDL.U8 R11, [R3+0x2] ;  /* 0x00000200030b7983 */ /* 0x001f280000100000 */
[----:B------:R-:W5:Y:S01]  /*1c40*/  LDL.U8 R13, [R3+0x3] ;  /* 0x00000300030d7983 */ /* 0x000f620000100000 */
[----:B-1----:R-:W-:-:S02]  /*1c50*/  IADD3 R4, P0, PT, R2, UR4, RZ ;  /* 0x0000000402047c10 */ /* 0x002fc4000ff1e0ff */
[----:B------:R-:W-:-:S03]  /*1c60*/  IADD3 R2, PT, PT, R2, 0x4, RZ ;  /* 0x0000000402027810 */ /* 0x000fc60007ffe0ff */
[----:B------:R-:W-:-:S05]  /*1c70*/  IMAD.X R5, RZ, RZ, UR5, P0 ;  /* 0x00000005ff057e24 */ /* 0x000fca00080e06ff */
[----:B--2---:R2:W-:Y:S04]  /*1c80*/  STG.E.U8 desc[UR8][R4.64], R7 ;  /* 0x0000000704007986 */ /* 0x0045e8000c101108 */
[----:B---3--:R2:W-:Y:S04]  /*1c90*/  STG.E.U8 desc[UR8][R4.64+0x1], R9 ;  /* 0x0000010904007986 */ /* 0x0085e8000c101108 */
[----:B----4-:R2:W-:Y:S04]  /*1ca0*/  STG.E.U8 desc[UR8][R4.64+0x2], R11 ;  /* 0x0000020b04007986 */ /* 0x0105e8000c101108 */
[----:B-----5:R2:W-:Y:S02]  /*1cb0*/  STG.E.U8 desc[UR8][R4.64+0x3], R13 ;  /* 0x0000030d04007986 */ /* 0x0205e4000c101108 */
.L_x_39:
[----:B------:R-:W-:Y:S05]  /*1cc0*/  @!P1 EXIT ;  /* 0x000000000000994d */ /* 0x000fea0003800000 */
[----:B------:R-:W3:Y:S01]  /*1cd0*/  LDCU.64 UR4, c[0x0][0x390] ;  /* 0x00007200ff0477ac */ /* 0x000ee20008000a00 */
[----:B------:R-:W-:Y:S01]  /*1ce0*/  IMAD.MOV R0, RZ, RZ, -R0 ;  /* 0x000000ffff007224 */ /* 0x000fe200078e0a00 */
[----:B-12---:R-:W-:Y:S02]  /*1cf0*/  IADD3 R4, PT, PT, R1, R2, RZ ;  /* 0x0000000201047210 */ /* 0x006fe40007ffe0ff */
[----:B---3--:R-:W-:-:S05]  /*1d00*/  IADD3 R6, P0, PT, R2, UR4, RZ ;  /* 0x0000000402067c10 */ /* 0x008fca000ff1e0ff */
[----:B------:R-:W-:-:S08]  /*1d10*/  IMAD.X R7, RZ, RZ, UR5, P0 ;  /* 0x00000005ff077e24 */ /* 0x000fd000080e06ff */
.L_x_40:
[----:B-1----:R1:W2:Y:S01]  /*1d20*/  LDL.U8 R5, [R4] ;  /* 0x0000000004057983 */ /* 0x0022a20000100000 */
[----:B------:R-:W-:Y:S01]  /*1d30*/  MOV R2, R6 ;  /* 0x0000000600027202 */ /* 0x000fe20000000f00 */
[----:B------:R-:W-:Y:S01]  /*1d40*/  IMAD.MOV.U32 R3, RZ, RZ, R7 ;  /* 0x000000ffff037224 */ /* 0x000fe200078e0007 */
[----:B------:R-:W-:Y:S02]  /*1d50*/  IADD3 R0, PT, PT, R0, 0x1, RZ ;  /* 0x0000000100007810 */ /* 0x000fe40007ffe0ff */
[----:B------:R-:W-:Y:S02]  /*1d60*/  IADD3 R6, P1, PT, R6, 0x1, RZ ;  /* 0x0000000106067810 */ /* 0x000fe40007f3e0ff */
[----:B------:R-:W-:Y:S01]  /*1d70*/  ISETP.NE.AND P0, PT, R0, RZ, PT ;  /* 0x000000ff0000720c */ /* 0x000fe20003f05270 */
[----:B-1----:R-:W-:Y:S01]  /*1d80*/  VIADD R4, R4, 0x1 ;  /* 0x0000000104047836 */ /* 0x002fe20000000000 */
[----:B------:R-:W-:Y:S01]  /*1d90*/  IADD3.X R7, PT, PT, RZ, R7, RZ, P1, !PT ;  /* 0x00000007ff077210 */ /* 0x000fe20000ffe4ff */
[----:B--2---:R1:W-:Y:S10]  /*1da0*/  STG.E.U8 desc[UR8][R2.64], R5 ;  /* 0x0000000502007986 */ /* 0x0043f4000c101108 */
[----:B------:R-:W-:Y:S05]  /*1db0*/  @P0 BRA `(.L_x_40) ;  /* 0xfffffffc00d80947 */ /* 0x000fea000383ffff */
[----:B------:R-:W-:Y:S05]  /*1dc0*/  EXIT ;  /* 0x000000000000794d */ /* 0x000fea0003800000 */
.L_x_41:
        /* <DEDUP_REMOVED lines=11> */
.L_x_56:


//--------------------- .text._Z20crack_password_naivePKcPbPciy --------------------------
	.section	.text._Z20crack_password_naivePKcPbPciy,"ax",@progbits
	.align	128
        .global         _Z20crack_password_naivePKcPbPciy
        .type           _Z20crack_password_naivePKcPbPciy,@function
        .size           _Z20crack_password_naivePKcPbPciy,(.L_x_57 - _Z20crack_password_naivePKcPbPciy)
        .other          _Z20crack_password_naivePKcPbPciy,@"STO_CUDA_ENTRY STV_DEFAULT"
_Z20crack_password_naivePKcPbPciy:
.text._Z20crack_password_naivePKcPbPciy:
[----:B------:R-:W0:Y:S08]  /*0000*/  LDC R1, c[0x0][0x37c] ;  /* 0x0000df00ff017b82 */ /* 0x000e300000000800 */
[----:B------:R-:W1:Y:S01]  /*0010*/  LDC.64 R2, c[0x0][0x388] ;  /* 0x0000e200ff027b82 */ /* 0x000e620000000a00 */
[----:B------:R-:W1:Y:S01]  /*0020*/  LDCU.64 UR6, c[0x0][0x358] ;  /* 0x00006b00ff0677ac */ /* 0x000e620008000a00 */
[----:B0-----:R-:W-:Y:S01]  /*0030*/  VIADD R1, R1, 0xfffffff0 ;  /* 0xfffffff001017836 */ /* 0x001fe20000000000 */
[----:B-1----:R-:W2:Y:S05]  /*0040*/  LDG.E.U8 R2, desc[UR6][R2.64] ;  /* 0x0000000602027981 */ /* 0x002eaa000c1e1100 */
[----:B------:R-:W0:Y:S01]  /*0050*/  S2UR UR4, SR_CTAID.X ;  /* 0x00000000000479c3 */ /* 0x000e220000002500 */
[----:B------:R-:W1:Y:S01]  /*0060*/  S2R R5, SR_TID.X ;  /* 0x0000000000057919 */ /* 0x000e620000002100 */
[----:B--2---:R-:W-:-:S13]  /*0070*/  ISETP.NE.AND P0, PT, R2, RZ, PT ;  /* 0x000000ff0200720c */ /* 0x004fda0003f05270 */
[----:B01----:R-:W-:Y:S05]  /*0080*/  @P0 EXIT ;  /* 0x000000000000094d */ /* 0x003fea0003800000 */
[----:B------:R-:W0:Y:S01]  /*0090*/  LDCU UR5, c[0x0][0x398] ;  /* 0x00007300ff0577ac */ /* 0x000e220008000800 */
[----:B------:R-:W1:Y:S01]  /*00a0*/  LDC R2, c[0x0][0x360] ;  /* 0x0000d800ff027b82 */ /* 0x000e620000000800 */
[----:B------:R-:W2:Y:S01]  /*00b0*/  LDCU.64 UR8, c[0x0][0x3a0] ;  /* 0x00007400ff0877ac */ /* 0x000ea20008000a00 */
[----:B0-----:R-:W-:-:S04]  /*00c0*/  IMAD.U32 R0, RZ, RZ, UR5 ;  /* 0x00000005ff007e24 */ /* 0x001fc8000f8e00ff */
[--C-:B------:R-:W-:Y:S01]  /*00d0*/  IMAD.IADD R4, R1, 0x1, R0.reuse ;  /* 0x0000000101047824 */ /* 0x100fe200078e0200 */
[----:B------:R-:W-:Y:S01]  /*00e0*/  ISETP.GE.AND P0, PT, R0, 0x1, PT ;  /* 0x000000010000780c */ /* 0x000fe20003f06270 */
[----:B-1----:R-:W-:Y:S01]  /*00f0*/  IMAD R2, R2, UR4, R5 ;  /* 0x0000000402027c24 */ /* 0x002fe2000f8e0205 */
[----:B------:R-:W-:Y:S02]  /*0100*/  SHF.R.S32.HI R3, RZ, 0x1f, R0 ;  /* 0x0000001fff037819 */ /* 0x000fe40000011400 */
[----:B------:R0:W-:Y:S02]  /*0110*/  STL.U8 [R4], RZ ;  /* 0x000000ff04007387 */ /* 0x0001e40000100000 */
[----:B--2---:R-:W-:-:S04]  /*0120*/  IADD3 R6, P1, PT, R2, UR8, RZ ;  /* 0x0000000802067c10 */ /* 0x004fc8000ff3e0ff */
[----:B------:R-:W-:-:S03]  /*0130*/  IADD3.X R5, PT, PT, RZ, UR9, RZ, P1, !PT ;  /* 0x00000009ff057c10 */ /* 0x000fc60008ffe4ff */
[----:B0-----:R-:W-:Y:S06]  /*0140*/  @!P0 BRA `(.L_x_42) ;  /* 0x0000001400f88947 */ /* 0x001fec0003800000 */
[----:B------:R-:W0:Y:S01]  /*0150*/  LDCU UR4, c[0x0][0x398] ;  /* 0x00007300ff0477ac */ /* 0x000e220008000800 */
[C---:B------:R-:W-:Y:S02]  /*0160*/  ISETP.GE.U32.AND P0, PT, R0.reuse, 0x8, PT ;  /* 0x000000080000780c */ /* 0x040fe40003f06070 */
[----:B------:R-:W-:Y:S01]  /*0170*/  LOP3.LUT R4, R0, 0x7, RZ, 0xc0, !PT ;  /* 0x0000000700047812 */ /* 0x000fe200078ec0ff */
[----:B0-----:R-:W-:-:S10]  /*0180*/  IMAD.U32 R2, RZ, RZ, UR4 ;  /* 0x00000004ff027e24 */ /* 0x001fd4000f8e00ff */
[----:B------:R-:W-:Y:S05]  /*0190*/  @!P0 BRA `(.L_x_43) ;  /* 0x0000000c00008947 */ /* 0x000fea0003800000 */
[C---:B------:R-:W-:Y:S01]  /*01a0*/  LOP3.LUT R7, R0.reuse, 0x7ffffff8, RZ, 0xc0, !PT ;  /* 0x7ffffff800077812 */ /* 0x040fe200078ec0ff */
[----:B------:R-:W-:Y:S01]  /*01b0*/  VIADD R2, R0, 0xfffffffc ;  /* 0xfffffffc00027836 */ /* 0x000fe20000000000 */
[----:B------:R-:W0:Y:S03]  /*01c0*/  LDCU.64 UR4, c[0x4][URZ] ;  /* 0x01000000ff0477ac */ /* 0x000e260008000a00 */
[----:B------:R-:W-:-:S07]  /*01d0*/  IMAD.MOV R7, RZ, RZ, -R7 ;  /* 0x000000ffff077224 */ /* 0x000fce00078e0a07 */
.L_x_44:
[C---:B------:R-:W-:Y:S01]  /*01e0*/  IMAD.WIDE.U32 R14, R5.reuse, -0x3b13b13b, RZ ;  /* 0xc4ec4ec5050e7825 */ /* 0x040fe200078e00ff */
[--C-:B-1----:R-:W-:Y:S02]  /*01f0*/  SHF.R.U32.HI R19, RZ, 0x2, R5.reuse ;  /* 0x00000002ff137819 */ /* 0x102fe40000011605 */
[----:B------:R-:W-:Y:S01]  /*0200*/  SHF.R.U64 R25, R6, 0x2, R5 ;  /* 0x0000000206197819 */ /* 0x000fe20000001205 */
[----:B------:R-:W-:-:S04]  /*0210*/  IMAD.WIDE.U32 R16, R5, -0x5b1ee0e3, RZ ;  /* 0xa4e11f1d05107825 */ /* 0x000fc800078e00ff */
[----:B------:R-:W-:-:S04]  /*0220*/  IMAD.WIDE.U32 R14, P0, R6, 0x4ec4ec4e, R14 ;  /* 0x4ec4ec4e060e7825 */ /* 0x000fc8000780000e */
[----:B------:R-:W-:Y:S01]  /*0230*/  IMAD.WIDE.U32 R16, P1, R6, -0x115ca2ab, R16 ;  /* 0xeea35d5506107825 */ /* 0x000fe20007820010 */
[----:B------:R-:W-:-:S03]  /*0240*/  IADD3.X R11, PT, PT, RZ, RZ, RZ, P0, !PT ;  /* 0x000000ffff0b7210 */ /* 0x000fc600007fe4ff */
[----:B------:R-:W-:-:S04]  /*0250*/  IMAD.WIDE.U32 R20, R6, -0x5b1ee0e3, RZ ;  /* 0xa4e11f1d06147825 */ /* 0x000fc800078e00ff */
[----:B------:R-:W-:Y:S01]  /*0260*/  IMAD.WIDE.U32 R22, R6, -0x3b13b13b, RZ ;  /* 0xc4ec4ec506167825 */ /* 0x000fe200078e00ff */
[----:B------:R-:W-:-:S03]  /*0270*/  IADD3 RZ, P2, PT, R21, R16, RZ ;  /* 0x0000001015ff7210 */ /* 0x000fc60007f5e0ff */
[----:B------:R-:W-:Y:S01]  /*0280*/  IMAD.WIDE.U32 R12, R19, -0x4d4122d7, RZ ;  /* 0xb2bedd29130c7825 */ /* 0x000fe200078e00ff */
[----:B------:R-:W-:-:S03]  /*0290*/  IADD3 RZ, P0, PT, R23, R14, RZ ;  /* 0x0000000e17ff7210 */ /* 0x000fc60007f1e0ff */
[----:B------:R-:W-:Y:S02]  /*02a0*/  IMAD.X R9, RZ, RZ, RZ, P1 ;  /* 0x000000ffff097224 */ /* 0x000fe400008e06ff */
[----:B------:R-:W-:Y:S02]  /*02b0*/  IMAD.MOV.U32 R8, RZ, RZ, R17 ;  /* 0x000000ffff087224 */ /* 0x000fe400078e0011 */
[----:B------:R-:W-:-:S04]  /*02c0*/  IMAD.WIDE.U32 R12, P1, R25, 0x183c977a, R12 ;  /* 0x183c977a190c7825 */ /* 0x000fc8000782000c */
[----:B------:R-:W-:Y:S01]  /*02d0*/  IMAD.MOV.U32 R10, RZ, RZ, R15 ;  /* 0x000000ffff0a7224 */ /* 0x000fe200078e000f */
[----:B------:R-:W-:Y:S01]  /*02e0*/  IADD3.X R15, PT, PT, RZ, RZ, RZ, P1, !PT ;  /* 0x000000ffff0f7210 */ /* 0x000fe20000ffe4ff */
[----:B------:R-:W-:-:S04]  /*02f0*/  IMAD.WIDE.U32 R16, R25, -0x4d4122d7, RZ ;  /* 0xb2bedd2919107825 */ /* 0x000fc800078e00ff */
[----:B------:R-:W-:-:S04]  /*0300*/  IMAD.WIDE.U32.X R8, R5, -0x115ca2ab, R8, P2 ;  /* 0xeea35d5505087825 */ /* 0x000fc800010e0408 */
[----:B------:R-:W-:Y:S01]  /*0310*/  IMAD.WIDE.U32.X R10, R5, 0x4ec4ec4e, R10, P0 ;  /* 0x4ec4ec4e050a7825 */ /* 0x000fe200000e040a */
[----:B------:R-:W-:Y:S02]  /*0320*/  IADD3 RZ, P0, PT, R17, R12, RZ ;  /* 0x0000000c11ff7210 */ /* 0x000fe40007f1e0ff */
[----:B------:R-:W-:Y:S01]  /*0330*/  SHF.R.U32.HI R21, RZ, 0xe, R9 ;  /* 0x0000000eff157819 */ /* 0x000fe20000011609 */
[----:B------:R-:W-:Y:S01]  /*0340*/  IMAD.MOV.U32 R14, RZ, RZ, R13 ;  /* 0x000000ffff0e7224 */ /* 0x000fe200078e000d */
[----:B------:R-:W-:Y:S02]  /*0350*/  SHF.R.U32.HI R25, RZ, 0x3, R11 ;  /* 0x00000003ff197819 */ /* 0x000fe4000001160b */
[----:B------:R-:W-:Y:S01]  /*0360*/  SHF.R.U64 R20, R8, 0xe, R9 ;  /* 0x0000000e08147819 */ /* 0x000fe20000001209 */
[----:B------:R-:W-:Y:S01]  /*0370*/  IMAD.WIDE.U32.X R14, R19, 0x183c977a, R14, P0 ;  /* 0x183c977a130e7825 */ /* 0x000fe200000e040e */
[----:B------:R-:W-:-:S03]  /*0380*/  SHF.R.U64 R24, R10, 0x3, R11 ;  /* 0x000000030a187819 */ /* 0x000fc6000000120b */
[----:B------:R-:W-:Y:S01]  /*0390*/  IMAD.WIDE.U32 R12, R21, -0x27627627, RZ ;  /* 0xd89d89d9150c7825 */ /* 0x000fe200078e00ff */
[--C-:B------:R-:W-:Y:S02]  /*03a0*/  SHF.R.U32.HI R19, RZ, 0x4, R15.reuse ;  /* 0x00000004ff137819 */ /* 0x100fe4000001160f */
[----:B------:R-:W-:Y:S01]  /*03b0*/  SHF.R.U64 R18, R14, 0x4, R15 ;  /* 0x000000040e127819 */ /* 0x000fe2000000120f */
[----:B------:R-:W-:-:S04]  /*03c0*/  IMAD.WIDE.U32 R26, R25, -0x27627627, RZ ;  /* 0xd89d89d9191a7825 */ /* 0x000fc800078e00ff */
[----:B------:R-:W-:-:S04]  /*03d0*/  IMAD.WIDE.U32 R8, R20, -0x27627627, RZ ;  /* 0xd89d89d914087825 */ /* 0x000fc800078e00ff */
[----:B------:R-:W-:-:S04]  /*03e0*/  IMAD.WIDE.U32 R12, P3, R20, 0x9d89d89, R12 ;  /* 0x09d89d89140c7825 */ /* 0x000fc8000786000c */
[----:B------:R-:W-:Y:S01]  /*03f0*/  IMAD.WIDE.U32 R10, R24, -0x27627627, RZ ;  /* 0xd89d89d9180a7825 */ /* 0x000fe200078e00ff */
[----:B------:R-:W-:-:S03]  /*0400*/  IADD3 RZ, P0, PT, R9, R12, RZ ;  /* 0x0000000c09ff7210 */ /* 0x000fc60007f1e0ff */
[----:B------:R-:W-:-:S04]  /*0410*/  IMAD.WIDE.U32 R26, P1, R24, 0x9d89d89, R26 ;  /* 0x09d89d89181a7825 */ /* 0x000fc8000782001a */
[----:B------:R-:W-:Y:S01]  /*0420*/  IMAD.WIDE.U32 R22, R19, -0x27627627, RZ ;  /* 0xd89d89d913167825 */ /* 0x000fe200078e00ff */
[----:B------:R-:W-:Y:S02]  /*0430*/  IADD3 RZ, P2, PT, R11, R26, RZ ;  /* 0x0000001a0bff7210 */ /* 0x000fe40007f5e0ff */
[----:B------:R-:W-:Y:S01]  /*0440*/  MOV R8, R27 ;  /* 0x0000001b00087202 */ /* 0x000fe20000000f00 */
[----:B------:R-:W-:Y:S02]  /*0450*/  IMAD.X R9, RZ, RZ, RZ, P1 ;  /* 0x000000ffff097224 */ /* 0x000fe400008e06ff */
[----:B------:R-:W-:-:S04]  /*0460*/  IMAD.WIDE.U32 R10, R5, 0x2a6326d7, RZ ;  /* 0x2a6326d7050a7825 */ /* 0x000fc800078e00ff */
[----:B------:R-:W-:-:S04]  /*0470*/  IMAD.WIDE.U32 R14, R18, -0x27627627, RZ ;  /* 0xd89d89d9120e7825 */ /* 0x000fc800078e00ff */
[----:B------:R-:W-:-:S04]  /*0480*/  IMAD.WIDE.U32 R22, P1, R18, 0x9d89d89, R22 ;  /* 0x09d89d8912167825 */ /* 0x000fc80007820016 */
[----:B------:R-:W-:Y:S01]  /*0490*/  IMAD.WIDE.U32.X R8, R25, 0x9d89d89, R8, P2 ;  /* 0x09d89d8919087825 */ /* 0x000fe200010e0408 */
[----:B------:R-:W-:-:S03]  /*04a0*/  IADD3 RZ, P2, PT, R15, R22, RZ ;  /* 0x000000160fff7210 */ /* 0x000fc60007f5e0ff */
[----:B------:R-:W-:Y:S02]  /*04b0*/  IMAD.X R17, RZ, RZ, RZ, P3 ;  /* 0x000000ffff117224 */ /* 0x000fe400018e06ff */
[----:B------:R-:W-:-:S04]  /*04c0*/  IMAD.WIDE.U32 R10, P3, R6, -0x6d255069, R10 ;  /* 0x92daaf97060a7825 */ /* 0x000fc8000786000a */
[----:B------:R-:W-:Y:S01]  /*04d0*/  IMAD.WIDE.U32 R14, R6, 0x2a6326d7, RZ ;  /* 0x2a6326d7060e7825 */ /* 0x000fe200078e00ff */
[----:B------:R-:W-:-:S03]  /*04e0*/  MOV R14, R11 ;  /* 0x0000000b000e7202 */ /* 0x000fc60000000f00 */
[----:B------:R-:W-:Y:S01]  /*04f0*/  IMAD.MOV.U32 R16, RZ, RZ, R13 ;  /* 0x000000ffff107224 */ /* 0x000fe200078e000d */
[----:B------:R-:W-:Y:S01]  /*0500*/  IADD3 RZ, P4, PT, R15, R10, RZ ;  /* 0x0000000a0fff7210 */ /* 0x000fe20007f9e0ff */
[----:B------:R-:W-:Y:S02]  /*0510*/  IMAD.X R15, RZ, RZ, RZ, P3 ;  /* 0x000000ffff0f7224 */ /* 0x000fe400018e06ff */
[----:B------:R-:W-:-:S04]  /*0520*/  IMAD.WIDE.U32.X R16, R21, 0x9d89d89, R16, P0 ;  /* 0x09d89d8915107825 */ /* 0x000fc800000e0410 */
[----:B------:R-:W-:-:S04]  /*0530*/  IMAD.WIDE.U32.X R14, R5, -0x6d255069, R14, P4 ;  /* 0x92daaf97050e7825 */ /* 0x000fc800020e040e */
[----:B------:R-:W-:Y:S01]  /*0540*/  IMAD.WIDE.U32 R10, R16, -0x1a, R20 ;  /* 0xffffffe6100a7825 */ /* 0x000fe200078e0014 */
[--C-:B------:R-:W-:Y:S02]  /*0550*/  SHF.R.U32.HI R21, RZ, 0x12, R15.reuse ;  /* 0x00000012ff157819 */ /* 0x100fe4000001160f */
[----:B------:R-:W-:Y:S01]  /*0560*/  SHF.R.U64 R20, R14, 0x12, R15 ;  /* 0x000000120e147819 */ /* 0x000fe2000000120f */
[----:B------:R-:W-:Y:S02]  /*0570*/  IMAD R17, R17, -0x1a, RZ ;  /* 0xffffffe611117824 */ /* 0x000fe400078e02ff */
[----:B------:R-:W-:-:S03]  /*0580*/  IMAD.WIDE.U32 R12, R8, -0x1a, R24 ;  /* 0xffffffe6080c7825 */ /* 0x000fc600078e0018 */
[----:B------:R-:W-:Y:S01]  /*0590*/  IADD3 R11, PT, PT, R11, -R16, R17 ;  /* 0x800000100b0b7210 */ /* 0x000fe20007ffe011 */
[----:B------:R-:W-:Y:S01]  /*05a0*/  IMAD R9, R9, -0x1a, RZ ;  /* 0xffffffe609097824 */ /* 0x000fe200078e02ff */
[----:B------:R-:W-:Y:S01]  /*05b0*/  MOV R17, R5 ;  /* 0x0000000500117202 */ /* 0x000fe20000000f00 */
[----:B------:R-:W-:-:S03]  /*05c0*/  IMAD.WIDE.U32 R14, R21, -0x27627627, RZ ;  /* 0xd89d89d9150e7825 */ /* 0x000fc600078e00ff */
[----:B------:R-:W-:Y:S01]  /*05d0*/  IADD3 R13, PT, PT, R13, -R8, R9 ;  /* 0x800000080d0d7210 */ /* 0x000fe20007ffe009 */
[----:B------:R-:W-:Y:S02]  /*05e0*/  IMAD.MOV.U32 R16, RZ, RZ, R6 ;  /* 0x000000ffff107224 */ /* 0x000fe400078e0006 */
[----:B------:R-:W-:Y:S02]  /*05f0*/  IMAD.MOV.U32 R8, RZ, RZ, R23 ;  /* 0x000000ffff087224 */ /* 0x000fe400078e0017 */
[----:B------:R-:W-:-:S04]  /*0600*/  IMAD.WIDE.U32 R22, R24, -0x1a, R16 ;  /* 0xffffffe618167825 */ /* 0x000fc800078e0010 */
[----:B------:R-:W-:Y:S02]  /*0610*/  IMAD.X R9, RZ, RZ, RZ, P1 ;  /* 0x000000ffff097224 */ /* 0x000fe400008e06ff */
[----:B------:R-:W-:-:S04]  /*0620*/  IMAD.WIDE.U32 R14, P0, R20, 0x9d89d89, R14 ;  /* 0x09d89d89140e7825 */ /* 0x000fc8000780000e */
[----:B------:R-:W-:-:S04]  /*0630*/  IMAD.WIDE.U32 R16, R20, -0x27627627, RZ ;  /* 0xd89d89d914107825 */ /* 0x000fc800078e00ff */
[----:B------:R-:W-:Y:S01]  /*0640*/  IMAD.WIDE.U32.X R8, R19, 0x9d89d89, R8, P2 ;  /* 0x09d89d8913087825 */ /* 0x000fe200010e0408 */
[----:B------:R-:W-:-:S03]  /*0650*/  IADD3 RZ, P1, PT, R17, R14, RZ ;  /* 0x0000000e11ff7210 */ /* 0x000fc60007f3e0ff */
[----:B------:R-:W-:Y:S01]  /*0660*/  IMAD.X R17, RZ, RZ, RZ, P0 ;  /* 0x000000ffff117224 */ /* 0x000fe200000e06ff */
[----:B0-----:R-:W-:Y:S01]  /*0670*/  IADD3 R22, P0, PT, R22, UR4, RZ ;  /* 0x0000000416167c10 */ /* 0x001fe2000ff1e0ff */
[----:B------:R-:W-:Y:S02]  /*0680*/  IMAD.MOV.U32 R16, RZ, RZ, R15 ;  /* 0x000000ffff107224 */ /* 0x000fe400078e000f */
[----:B------:R-:W-:-:S04]  /*0690*/  IMAD.WIDE.U32 R18, R8, -0x1a, R18 ;  /* 0xffffffe608127825 */ /* 0x000fc800078e0012 */
[----:B------:R-:W-:Y:S02]  /*06a0*/  IMAD R9, R9, -0x1a, RZ ;  /* 0xffffffe609097824 */ /* 0x000fe400078e02ff */
[----:B------:R-:W-:-:S03]  /*06b0*/  IMAD.WIDE.U32.X R16, R21, 0x9d89d89, R16, P1 ;  /* 0x09d89d8915107825 */ /* 0x000fc600008e0410 */
[----:B------:R-:W-:Y:S01]  /*06c0*/  IADD3 R8, PT, PT, R19, -R8, R9 ;  /* 0x8000000813087210 */ /* 0x000fe20007ffe009 */
[----:B------:R-:W-:Y:S02]  /*06d0*/  IMAD R9, R17, -0x1a, RZ ;  /* 0xffffffe611097824 */ /* 0x000fe400078e02ff */
[----:B------:R-:W-:-:S04]  /*06e0*/  IMAD.WIDE.U32 R20, R16, -0x1a, R20 ;  /* 0xffffffe610147825 */ /* 0x000fc800078e0014 */
[----:B------:R-:W-:Y:S01]  /*06f0*/  IMAD.WIDE.U32 R14, R5, 0x207a086b, RZ ;  /* 0x207a086b050e7825 */ /* 0x000fe200078e00ff */
[----:B------:R-:W-:-:S03]  /*0700*/  IADD3 R9, PT, PT, R21, -R16, R9 ;  /* 0x8000001015097210 */ /* 0x000fc60007ffe009 */
[----:B------:R-:W-:-:S04]  /*0710*/  IMAD.WIDE.U32 R16, R6, 0x207a086b, RZ ;  /* 0x207a086b06107825 */ /* 0x000fc800078e00ff */
[----:B------:R-:W-:-:S04]  /*0720*/  IMAD.WIDE.U32 R14, P1, R6, -0x4b419e0b, R14 ;  /* 0xb4be61f5060e7825 */ /* 0x000fc8000782000e */
[----:B------:R-:W-:Y:S01]  /*0730*/  IMAD.MOV.U32 R16, RZ, RZ, R15 ;  /* 0x000000ffff107224 */ /* 0x000fe200078e000f */
[----:B------:R-:W-:Y:S01]  /*0740*/  IADD3 RZ, P2, PT, R17, R14, RZ ;  /* 0x0000000e11ff7210 */ /* 0x000fe20007f5e0ff */
[----:B------:R-:W-:Y:S01]  /*0750*/  IMAD R19, R25, -0x1a, RZ ;  /* 0xffffffe619137824 */ /* 0x000fe200078e02ff */
[----:B------:R-:W-:-:S04]  /*0760*/  IADD3.X R17, PT, PT, RZ, RZ, RZ, P1, !PT ;  /* 0x000000ffff117210 */ /* 0x000fc80000ffe4ff */
[----:B------:R-:W-:Y:S01]  /*0770*/  IADD3 R19, PT, PT, R23, -R24, R19 ;  /* 0x8000001817137210 */ /* 0x000fe20007ffe013 */
[----:B------:R-:W-:-:S03]  /*0780*/  IMAD.WIDE.U32.X R16, R5, -0x4b419e0b, R16, P2 ;  /* 0xb4be61f505107825 */ /* 0x000fc600010e0410 */
[----:B------:R-:W-:Y:S02]  /*0790*/  IADD3.X R23, PT, PT, R19, UR5, RZ, P0, !PT ;  /* 0x0000000513177c10 */ /* 0x000fe400087fe4ff */
[--C-:B------:R-:W-:Y:S02]  /*07a0*/  SHF.R.U32.HI R15, RZ, 0x17, R17.reuse ;  /* 0x00000017ff0f7819 */ /* 0x100fe40000011611 */
[----:B------:R-:W-:Y:S01]  /*07b0*/  SHF.R.U64 R14, R16, 0x17, R17 ;  /* 0x00000017100e7819 */ /* 0x000fe20000001211 */
[----:B------:R0:W2:Y:S02]  /*07c0*/  LDG.E.U8.CONSTANT R22, desc[UR6][R22.64] ;  /* 0x0000000616167981 */ /* 0x0000a4000c1e9100 */
[----:B------:R-:W-:-:S04]  /*07d0*/  IMAD.WIDE.U32 R16, R15, -0x27627627, RZ ;  /* 0xd89d89d90f107825 */ /* 0x000fc800078e00ff */
[----:B------:R-:W-:-:S04]  /*07e0*/  IMAD.WIDE.U32 R24, R14, -0x27627627, RZ ;  /* 0xd89d89d90e187825 */ /* 0x000fc800078e00ff */
[----:B------:R-:W-:-:S04]  /*07f0*/  IMAD.WIDE.U32 R16, P1, R14, 0x9d89d89, R16 ;  /* 0x09d89d890e107825 */ /* 0x000fc80007820010 */
[----:B------:R-:W-:Y:S01]  /*0800*/  IMAD.X R27, RZ, RZ, RZ, P1 ;  /* 0x000000ffff1b7224 */ /* 0x000fe200008e06ff */
[----:B------:R-:W-:Y:S02]  /*0810*/  IADD3 RZ, P2, PT, R25, R16, RZ ;  /* 0x0000001019ff7210 */ /* 0x000fe40007f5e0ff */
[----:B------:R-:W-:-:S05]  /*0820*/  MOV R26, R17 ;  /* 0x00000011001a7202 */ /* 0x000fca0000000f00 */
        /* <DEDUP_REMOVED lines=9> */
[----:B------:R-:W-:-:S04]  /*08c0*/  IMAD.X R27, RZ, RZ, RZ, P2 ;  /* 0x000000ffff1b7224 */ /* 0x000fc800010e06ff */
[----:B------:R-:W-:-:S05]  /*08d0*/  IMAD.WIDE.U32.X R26, R5, 0x6f3a14e5, R26, P3 ;  /* 0x6f3a14e5051a7825 */ /* 0x000fca00018e041a */
[--C-:B------:R-:W-:Y:S02]  /*08e0*/  SHF.R.U32.HI R17, RZ, 0x1b, R27.reuse ;  /* 0x0000001bff117819 */ /* 0x100fe4000001161b */
[----:B------:R-:W-:-:S03]  /*08f0*/  SHF.R.U64 R16, R26, 0x1b, R27 ;  /* 0x0000001b1a107819 */ /* 0x000fc6000000121b */
[----:B------:R-:W-:Y:S01]  /*0900*/  IMAD.WIDE.U32 R26, R17, -0x27627627, RZ ;  /* 0xd89d89d9111a7825 */ /* 0x000fe200078e00ff */
[----:B------:R-:W-:Y:S02]  /*0910*/  IADD3 R24, P0, PT, R12, UR4, RZ ;  /* 0x000000040c187c10 */ /* 0x000fe4000ff1e0ff */
[----:B------:R-:W-:Y:S01]  /*0920*/  IADD3 R12, P3, PT, R20, UR4, RZ ;  /* 0x00000004140c7c10 */ /* 0x000fe2000ff7e0ff */
[----:B------:R-:W-:-:S04]  /*0930*/  IMAD.WIDE.U32 R20, R16, -0x27627627, RZ ;  /* 0xd89d89d910147825 */ /* 0x000fc800078e00ff */
[----:B------:R-:W-:-:S03]  /*0940*/  IMAD.WIDE.U32 R26, P4, R16, 0x9d89d89, R26 ;  /* 0x09d89d89101a7825 */ /* 0x000fc6000788001a */
[----:B------:R-:W-:Y:S01]  /*0950*/  IADD3 RZ, P5, PT, R21, R26, RZ ;  /* 0x0000001a15ff7210 */ /* 0x000fe20007fbe0ff */
[----:B------:R-:W-:Y:S01]  /*0960*/  IMAD.MOV.U32 R20, RZ, RZ, R27 ;  /* 0x000000ffff147224 */ /* 0x000fe200078e001b */
[----:B------:R-:W-:-:S03]  /*0970*/  IADD3.X R21, PT, PT, RZ, RZ, RZ, P4, !PT ;  /* 0x000000ffff157210 */ /* 0x000fc600027fe4ff */
[----:B------:R-:W-:Y:S01]  /*0980*/  IMAD.WIDE.U32.X R20, R17, 0x9d89d89, R20, P5 ;  /* 0x09d89d8911147825 */ /* 0x000fe200028e0414 */
[----:B------:R-:W-:-:S03]  /*0990*/  SHF.R.U32.HI R19, RZ, 0x7, R5 ;  /* 0x00000007ff137819 */ /* 0x000fc60000011605 */
[----:B------:R-:W-:Y:S02]  /*09a0*/  IMAD R21, R21, -0x1a, RZ ;  /* 0xffffffe615157824 */ /* 0x000fe400078e02ff */
[----:B------:R-:W-:Y:S01]  /*09b0*/  IMAD.WIDE.U32 R16, R20, -0x1a, R16 ;  /* 0xffffffe614107825 */ /* 0x000fe200078e0010 */
[----:B0-----:R-:W-:-:S04]  /*09c0*/  SHF.R.U64 R23, R6, 0x7, R5 ;  /* 0x0000000706177819 */ /* 0x001fc80000001205 */
[----:B------:R-:W-:Y:S01]  /*09d0*/  IADD3 R17, PT, PT, R17, -R20, R21 ;  /* 0x8000001411117210 */ /* 0x000fe20007ffe015 */
[----:B------:R-:W-:-:S04]  /*09e0*/  IMAD.WIDE.U32 R20, R19, 0xdd3473f, RZ ;  /* 0x0dd3473f13147825 */ /* 0x000fc800078e00ff */
[----:B------:R-:W-:-:S04]  /*09f0*/  IMAD.WIDE.U32 R26, R23, 0xdd3473f, RZ ;  /* 0x0dd3473f171a7825 */ /* 0x000fc800078e00ff */
[----:B------:R-:W-:-:S03]  /*0a00*/  IMAD.WIDE.U32 R20, P5, R23, 0x111ca0c, R20 ;  /* 0x0111ca0c17147825 */ /* 0x000fc600078a0014 */
[----:B------:R-:W-:Y:S01]  /*0a10*/  IADD3 RZ, P6, PT, R27, R20, RZ ;  /* 0x000000141bff7210 */ /* 0x000fe20007fde0ff */
[----:B------:R-:W-:Y:S01]  /*0a20*/  IMAD.X R27, RZ, RZ, RZ, P5 ;  /* 0x000000ffff1b7224 */ /* 0x000fe200028e06ff */
[----:B------:R-:W-:-:S05]  /*0a30*/  MOV R26, R21 ;  /* 0x00000015001a7202 */ /* 0x000fca0000000f00 */
[----:B------:R-:W-:-:S05]  /*0a40*/  IMAD.WIDE.U32.X R26, R19, 0x111ca0c, R26, P6 ;  /* 0x0111ca0c131a7825 */ /* 0x000fca00030e041a */
[----:B------:R-:W-:-:S05]  /*0a50*/  SHF.R.U64 R20, R26, 0x12, R27 ;  /* 0x000000121a147819 */ /* 0x000fca000000121b */
[----:B------:R-:W-:-:S05]  /*0a60*/  IMAD.HI.U32 R19, R20, 0x4ec4ec4f, RZ ;  /* 0x4ec4ec4f14137827 */ /* 0x000fca00078e00ff */
[----:B------:R-:W-:Y:S02]  /*0a70*/  SHF.R.U32.HI R19, RZ, 0x3, R19 ;  /* 0x00000003ff137819 */ /* 0x000fe40000011613 */
[----:B------:R-:W-:Y:S02]  /*0a80*/  IADD3 R10, P1, PT, R10, UR4, RZ ;  /* 0x000000040a0a7c10 */ /* 0x000fe4000ff3e0ff */
[----:B------:R-:W-:Y:S01]  /*0a90*/  IADD3 R18, P4, PT, R18, UR4, RZ ;  /* 0x0000000412127c10 */ /* 0x000fe2000ff9e0ff */
[----:B------:R-:W-:Y:S01]  /*0aa0*/  IMAD R20, R19, -0x1a, R20 ;  /* 0xffffffe613147824 */ /* 0x000fe200078e0214 */
[----:B------:R-:W-:Y:S02]  /*0ab0*/  IADD3 R14, P2, PT, R14, UR4, RZ ;  /* 0x000000040e0e7c10 */ /* 0x000fe4000ff5e0ff */
[----:B------:R-:W-:Y:S02]  /*0ac0*/  IADD3.X R25, PT, PT, R13, UR5, RZ, P0, !PT ;  /* 0x000000050d197c10 */ /* 0x000fe400087fe4ff */
[----:B------:R-:W-:-:S02]  /*0ad0*/  IADD3.X R11, PT, PT, R11, UR5, RZ, P1, !PT ;  /* 0x000000050b0b7c10 */ /* 0x000fc40008ffe4ff */
[----:B------:R-:W-:Y:S01]  /*0ae0*/  IADD3.X R19, PT, PT, R8, UR5, RZ, P4, !PT ;  /* 0x0000000508137c10 */ /* 0x000fe2000a7fe4ff */
[----:B------:R-:W3:Y:S01]  /*0af0*/  LDG.E.U8.CONSTANT R24, desc[UR6][R24.64] ;  /* 0x0000000618187981 */ /* 0x000ee2000c1e9100 */
[----:B------:R-:W-:Y:S02]  /*0b00*/  IADD3 R16, P0, PT, R16, UR4, RZ ;  /* 0x0000000410107c10 */ /* 0x000fe4000ff1e0ff */
[----:B------:R-:W-:Y:S01]  /*0b10*/  IADD3 R8, P1, PT, R20, UR4, RZ ;  /* 0x0000000414087c10 */ /* 0x000fe2000ff3e0ff */
[----:B------:R0:W4:Y:S01]  /*0b20*/  LDG.E.U8.CONSTANT R18, desc[UR6][R18.64] ;  /* 0x0000000612127981 */ /* 0x000122000c1e9100 */
[----:B------:R-:W-:Y:S02]  /*0b30*/  IADD3.X R13, PT, PT, R9, UR5, RZ, P3, !PT ;  /* 0x00000005090d7c10 */ /* 0x000fe40009ffe4ff */
[----:B------:R-:W-:Y:S01]  /*0b40*/  IADD3.X R15, PT, PT, R15, UR5, RZ, P2, !PT ;  /* 0x000000050f0f7c10 */ /* 0x000fe200097fe4ff */
[----:B------:R-:W-:Y:S01]  /*0b50*/  IMAD.X R9, RZ, RZ, UR5, P1 ;  /* 0x00000005ff097e24 */ /* 0x000fe200088e06ff */
[----:B------:R-:W-:Y:S01]  /*0b60*/  IADD3.X R17, PT, PT, R17, UR5, RZ, P0, !PT ;  /* 0x0000000511117c10 */ /* 0x000fe200087fe4ff */
[----:B------:R-:W5:Y:S04]  /*0b70*/  LDG.E.U8.CONSTANT R10, desc[UR6][R10.64] ;  /* 0x000000060a0a7981 */ /* 0x000f68000c1e9100 */
[----:B------:R1:W5:Y:S04]  /*0b80*/  LDG.E.U8.CONSTANT R12, desc[UR6][R12.64] ;  /* 0x000000060c0c7981 */ /* 0x000368000c1e9100 */
[----:B------:R-:W5:Y:S04]  /*0b90*/  LDG.E.U8.CONSTANT R20, desc[UR6][R14.64] ;  /* 0x000000060e147981 */ /* 0x000f68000c1e9100 */
[----:B------:R-:W5:Y:S04]  /*0ba0*/  LDG.E.U8.CONSTANT R21, desc[UR6][R16.64] ;  /* 0x0000000610157981 */ /* 0x000f68000c1e9100 */
[----:B------:R1:W5:Y:S01]  /*0bb0*/  LDG.E.U8.CONSTANT R23, desc[UR6][R8.64] ;  /* 0x0000000608177981 */ /* 0x000362000c1e9100 */
[----:B------:R-:W-:-:S02]  /*0bc0*/  IADD3 R29, PT, PT, R1, 0x3, R2 ;  /* 0x00000003011d7810 */ /* 0x000fc40007ffe002 */
[C-C-:B------:R-:W-:Y:S01]  /*0bd0*/  IADD3 R27, PT, PT, R1.reuse, 0x2, R2.reuse ;  /* 0x00000002011b7810 */ /* 0x140fe20007ffe002 */
[C-C-:B0-----:R-:W-:Y:S01]  /*0be0*/  IMAD.IADD R19, R1.reuse, 0x1, R2.reuse ;  /* 0x0000000101137824 */ /* 0x141fe200078e0202 */
[C-C-:B------:R-:W-:Y:S02]  /*0bf0*/  IADD3 R25, PT, PT, R1.reuse, 0x1, R2.reuse ;  /* 0x0000000101197810 */ /* 0x140fe40007ffe002 */
[C-C-:B-1----:R-:W-:Y:S02]  /*0c00*/  IADD3 R13, PT, PT, R1.reuse, -0x1, R2.reuse ;  /* 0xffffffff010d7810 */ /* 0x142fe40007ffe002 */
[--C-:B------:R-:W-:Y:S01]  /*0c10*/  IADD3 R11, PT, PT, R1, -0x2, R2.reuse ;  /* 0xfffffffe010b7810 */ /* 0x100fe20007ffe002 */
[----:B------:R-:W-:Y:S01]  /*0c20*/  IMAD.WIDE.U32 R8, R5, -0x1b85633d, RZ ;  /* 0xe47a9cc305087825 */ /* 0x000fe200078e00ff */
[C-C-:B------:R-:W-:Y:S02]  /*0c30*/  IADD3 R28, PT, PT, R1.reuse, -0x3, R2.reuse ;  /* 0xfffffffd011c7810 */ /* 0x140fe40007ffe002 */
[----:B------:R-:W-:Y:S01]  /*0c40*/  IADD3 R26, PT, PT, R1, -0x4, R2 ;  /* 0xfffffffc011a7810 */ /* 0x000fe20007ffe002 */
[----:B------:R-:W-:-:S02]  /*0c50*/  VIADD R7, R7, 0x8 ;  /* 0x0000000807077836 */ /* 0x000fc40000000000 */
[----:B------:R-:W-:-:S04]  /*0c60*/  IMAD.WIDE.U32 R14, P0, R6, -0x5783a9d1, R8 ;  /* 0xa87c562f060e7825 */ /* 0x000fc80007800008 */
[----:B------:R-:W-:Y:S01]  /*0c70*/  IMAD.WIDE.U32 R8, R6, -0x1b85633d, RZ ;  /* 0xe47a9cc306087825 */ /* 0x000fe200078e00ff */
[----:B------:R-:W-:Y:S02]  /*0c80*/  IADD3.X R17, PT, PT, RZ, RZ, RZ, P0, !PT ;  /* 0x000000ffff117210 */ /* 0x000fe400007fe4ff */
[----:B------:R-:W-:Y:S01]  /*0c90*/  ISETP.NE.AND P0, PT, R7, RZ, PT ;  /* 0x000000ff0700720c */ /* 0x000fe20003f05270 */
[----:B------:R-:W-:Y:S01]  /*0ca0*/  IMAD.MOV.U32 R16, RZ, RZ, R15 ;  /* 0x000000ffff107224 */ /* 0x000fe200078e000f */
[----:B------:R-:W-:-:S05]  /*0cb0*/  IADD3 RZ, P1, PT, R9, R14, RZ ;  /* 0x0000000e09ff7210 */ /* 0x000fca0007f3e0ff */
[----:B------:R-:W-:Y:S01]  /*0cc0*/  IMAD.HI.U32.X R5, R5, -0x5783a9d1, R16, P1 ;  /* 0xa87c562f05057827 */ /* 0x000fe200008e0410 */
[----:B------:R-:W-:-:S04]  /*0cd0*/  IADD3 R2, PT, PT, R2, -0x8, RZ ;  /* 0xfffffff802027810 */ /* 0x000fc80007ffe0ff */
[----:B------:R-:W-:Y:S01]  /*0ce0*/  SHF.R.U32.HI R6, RZ, 0x5, R5 ;  /* 0x00000005ff067819 */ /* 0x000fe20000011605 */
[----:B------:R-:W-:Y:S01]  /*0cf0*/  IMAD.MOV.U32 R5, RZ, RZ, RZ ;  /* 0x000000ffff057224 */ /* 0x000fe200078e00ff */
[----:B--2---:R1:W-:Y:S04]  /*0d00*/  STL.U8 [R29], R22 ;  /* 0x000000161d007387 */ /* 0x0043e80000100000 */
[----:B---3--:R1:W-:Y:S04]  /*0d10*/  STL.U8 [R27], R24 ;  /* 0x000000181b007387 */ /* 0x0083e80000100000 */
[----:B----4-:R1:W-:Y:S04]  /*0d20*/  STL.U8 [R25], R18 ;  /* 0x0000001219007387 */ /* 0x0103e80000100000 */
[----:B-----5:R1:W-:Y:S04]  /*0d30*/  STL.U8 [R19], R10 ;  /* 0x0000000a13007387 */ /* 0x0203e80000100000 */
[----:B------:R1:W-:Y:S04]  /*0d40*/  STL.U8 [R13], R12 ;  /* 0x0000000c0d007387 */ /* 0x0003e80000100000 */
[----:B------:R1:W-:Y:S04]  /*0d50*/  STL.U8 [R11], R20 ;  /* 0x000000140b007387 */ /* 0x0003e80000100000 */
[----:B------:R1:W-:Y:S04]  /*0d60*/  STL.U8 [R28], R21 ;  /* 0x000000151c007387 */ /* 0x0003e80000100000 */
[----:B------:R1:W-:Y:S01]  /*0d70*/  STL.U8 [R26], R23 ;  /* 0x000000171a007387 */ /* 0x0003e20000100000 */
[----:B------:R-:W-:Y:S05]  /*0d80*/  @P0 BRA `(.L_x_44) ;  /* 0xfffffff400140947 */ /* 0x000fea000383ffff */
[----:B------:R-:W-:-:S07]  /*0d90*/  VIADD R2, R2, 0x4 ;  /* 0x0000000402027836 */ /* 0x000fce0000000000 */
.L_x_43:
[----:B------:R-:W-:-:S13]  /*0da0*/  ISETP.NE.AND P0, PT, R4, RZ, PT ;  /* 0x000000ff0400720c */ /* 0x000fda0003f05270 */
[----:B------:R-:W-:Y:S05]  /*0db0*/  @!P0 BRA `(.L_x_45) ;  /* 0x0000000800a48947 */ /* 0x000fea0003800000 */
[----:B------:R-:W-:Y:S02]  /*0dc0*/  ISETP.GE.U32.AND P1, PT, R4, 0x4, PT ;  /* 0x000000040400780c */ /* 0x000fe40003f26070 */
[----:B------:R-:W-:-:S04]  /*0dd0*/  LOP3.LUT R7, R0, 0x3, RZ, 0xc0, !PT ;  /* 0x0000000300077812 */ /* 0x000fc800078ec0ff */
[----:B------:R-:W-:-:S07]  /*0de0*/  ISETP.NE.AND P0, PT, R7, RZ, PT ;  /* 0x000000ff0700720c */ /* 0x000fce0003f05270 */
[----:B------:R-:W-:Y:S06]  /*0df0*/  @!P1 BRA `(.L_x_46) ;  /* 0x0000000400789947 */ /* 0x000fec0003800000 */
[C---:B------:R-:W-:Y:S01]  /*0e00*/  IMAD.WIDE.U32 R14, R5.reuse, -0x3b13b13b, RZ ;  /* 0xc4ec4ec5050e7825 */ /* 0x040fe200078e00ff */
[--C-:B------:R-:W-:Y:S01]  /*0e10*/  SHF.R.U32.HI R4, RZ, 0x2, R5.reuse ;  /* 0x00000002ff047819 */ /* 0x100fe20000011605 */
[----:B------:R-:W0:Y:S01]  /*0e20*/  LDCU.64 UR4, c[0x4][URZ] ;  /* 0x01000000ff0477ac */ /* 0x000e220008000a00 */
[----:B-1----:R-:W-:Y:S01]  /*0e30*/  SHF.R.U64 R21, R6, 0x2, R5 ;  /* 0x0000000206157819 */ /* 0x002fe20000001205 */
[----:B------:R-:W-:-:S04]  /*0e40*/  IMAD.WIDE.U32 R8, R5, -0x5b1ee0e3, RZ ;  /* 0xa4e11f1d05087825 */ /* 0x000fc800078e00ff */
[----:B------:R-:W-:-:S04]  /*0e50*/  IMAD.WIDE.U32 R14, P1, R6, 0x4ec4ec4e, R14 ;  /* 0x4ec4ec4e060e7825 */ /* 0x000fc8000782000e */
[----:B------:R-:W-:Y:S01]  /*0e60*/  IMAD.WIDE.U32 R12, R6, -0x3b13b13b, RZ ;  /* 0xc4ec4ec5060c7825 */ /* 0x000fe200078e00ff */
[----:B------:R-:W-:-:S03]  /*0e70*/  IADD3.X R11, PT, PT, RZ, RZ, RZ, P1, !PT ;  /* 0x000000ffff0b7210 */ /* 0x000fc60000ffe4ff */
[----:B------:R-:W-:Y:S01]  /*0e80*/  IMAD.WIDE.U32 R16, R6, -0x5b1ee0e3, RZ ;  /* 0xa4e11f1d06107825 */ /* 0x000fe200078e00ff */
[----:B------:R-:W-:-:S03]  /*0e90*/  IADD3 RZ, P1, PT, R13, R14, RZ ;  /* 0x0000000e0dff7210 */ /* 0x000fc60007f3e0ff */
[----:B------:R-:W-:-:S04]  /*0ea0*/  IMAD.WIDE.U32 R8, P3, R6, -0x115ca2ab, R8 ;  /* 0xeea35d5506087825 */ /* 0x000fc80007860008 */
[----:B------:R-:W-:Y:S01]  /*0eb0*/  IMAD.WIDE.U32 R18, R4, -0x4d4122d7, RZ ;  /* 0xb2bedd2904127825 */ /* 0x000fe200078e00ff */
[----:B------:R-:W-:-:S03]  /*0ec0*/  IADD3 RZ, P4, PT, R17, R8, RZ ;  /* 0x0000000811ff7210 */ /* 0x000fc60007f9e0ff */
[----:B------:R-:W-:Y:S02]  /*0ed0*/  IMAD.MOV.U32 R10, RZ, RZ, R15 ;  /* 0x000000ffff0a7224 */ /* 0x000fe400078e000f */
[----:B------:R-:W-:-:S04]  /*0ee0*/  IMAD.WIDE.U32 R16, P2, R21, 0x183c977a, R18 ;  /* 0x183c977a15107825 */ /* 0x000fc80007840012 */
[----:B------:R-:W-:Y:S01]  /*0ef0*/  IMAD.WIDE.U32 R14, R21, -0x4d4122d7, RZ ;  /* 0xb2bedd29150e7825 */ /* 0x000fe200078e00ff */
[----:B------:R-:W-:-:S03]  /*0f00*/  IADD3.X R13, PT, PT, RZ, RZ, RZ, P2, !PT ;  /* 0x000000ffff0d7210 */ /* 0x000fc600017fe4ff */
[----:B------:R-:W-:Y:S01]  /*0f10*/  IMAD.WIDE.U32.X R10, R5, 0x4ec4ec4e, R10, P1 ;  /* 0x4ec4ec4e050a7825 */ /* 0x000fe200008e040a */
[----:B------:R-:W-:-:S03]  /*0f20*/  IADD3 RZ, P1, PT, R15, R16, RZ ;  /* 0x000000100fff7210 */ /* 0x000fc60007f3e0ff */
[----:B------:R-:W-:Y:S01]  /*0f30*/  IMAD.MOV.U32 R12, RZ, RZ, R17 ;  /* 0x000000ffff0c7224 */ /* 0x000fe200078e0011 */
[--C-:B------:R-:W-:Y:S01]  /*0f40*/  SHF.R.U32.HI R15, RZ, 0x3, R11.reuse ;  /* 0x00000003ff0f7819 */ /* 0x100fe2000001160b */
[----:B------:R-:W-:Y:S01]  /*0f50*/  IMAD.X R19, RZ, RZ, RZ, P3 ;  /* 0x000000ffff137224 */ /* 0x000fe200018e06ff */
[----:B------:R-:W-:Y:S01]  /*0f60*/  SHF.R.U64 R14, R10, 0x3, R11 ;  /* 0x000000030a0e7819 */ /* 0x000fe2000000120b */
[----:B------:R-:W-:Y:S02]  /*0f70*/  IMAD.MOV.U32 R18, RZ, RZ, R9 ;  /* 0x000000ffff127224 */ /* 0x000fe400078e0009 */
[----:B------:R-:W-:Y:S01]  /*0f80*/  IMAD.WIDE.U32.X R8, R4, 0x183c977a, R12, P1 ;  /* 0x183c977a04087825 */ /* 0x000fe200008e040c */
[----:B------:R-:W-:-:S03]  /*0f90*/  MOV R4, R6 ;  /* 0x0000000600047202 */ /* 0x000fc60000000f00 */
[----:B------:R-:W-:Y:S01]  /*0fa0*/  IMAD.WIDE.U32.X R18, R5, -0x115ca2ab, R18, P4 ;  /* 0xeea35d5505127825 */ /* 0x000fe200020e0412 */
[--C-:B------:R-:W-:Y:S02]  /*0fb0*/  SHF.R.U64 R8, R8, 0x4, R9.reuse ;  /* 0x0000000408087819 */ /* 0x100fe40000001209 */
[----:B------:R-:W-:Y:S01]  /*0fc0*/  SHF.R.U32.HI R9, RZ, 0x4, R9 ;  /* 0x00000004ff097819 */ /* 0x000fe20000011609 */
[----:B------:R-:W-:Y:S01]  /*0fd0*/  IMAD.WIDE.U32 R24, R15, -0x27627627, RZ ;  /* 0xd89d89d90f187825 */ /* 0x000fe200078e00ff */
[--C-:B------:R-:W-:Y:S02]  /*0fe0*/  SHF.R.U32.HI R11, RZ, 0xe, R19.reuse ;  /* 0x0000000eff0b7819 */ /* 0x100fe40000011613 */
[----:B------:R-:W-:Y:S01]  /*0ff0*/  SHF.R.U64 R10, R18, 0xe, R19 ;  /* 0x0000000e120a7819 */ /* 0x000fe20000001213 */
[----:B------:R-:W-:-:S04]  /*1000*/  IMAD.WIDE.U32 R20, R9, -0x27627627, RZ ;  /* 0xd89d89d909147825 */ /* 0x000fc800078e00ff */
[----:B------:R-:W-:-:S04]  /*1010*/  IMAD.WIDE.U32 R12, R14, -0x1a, R4 ;  /* 0xffffffe60e0c7825 */ /* 0x000fc800078e0004 */
[----:B------:R-:W-:Y:S01]  /*1020*/  IMAD R17, R15, -0x1a, RZ ;  /* 0xffffffe60f117824 */ /* 0x000fe200078e02ff */
[----:B0-----:R-:W-:Y:S01]  /*1030*/  IADD3 R12, P1, PT, R12, UR4, RZ ;  /* 0x000000040c0c7c10 */ /* 0x001fe2000ff3e0ff */
[----:B------:R-:W-:-:S03]  /*1040*/  IMAD.WIDE.U32 R22, R11, -0x27627627, RZ ;  /* 0xd89d89d90b167825 */ /* 0x000fc600078e00ff */
[----:B------:R-:W-:Y:S01]  /*1050*/  IADD3 R4, PT, PT, R13, -R14, R17 ;  /* 0x8000000e0d047210 */ /* 0x000fe20007ffe011 */
[----:B------:R-:W-:-:S04]  /*1060*/  IMAD.WIDE.U32 R18, R14, -0x27627627, RZ ;  /* 0xd89d89d90e127825 */ /* 0x000fc800078e00ff */
[----:B------:R-:W-:-:S04]  /*1070*/  IMAD.WIDE.U32 R24, P5, R14, 0x9d89d89, R24 ;  /* 0x09d89d890e187825 */ /* 0x000fc800078a0018 */
[----:B------:R-:W-:Y:S01]  /*1080*/  IMAD.WIDE.U32 R26, R8, -0x27627627, RZ ;  /* 0xd89d89d9081a7825 */ /* 0x000fe200078e00ff */
[----:B------:R-:W-:-:S03]  /*1090*/  IADD3 RZ, P2, PT, R19, R24, RZ ;  /* 0x0000001813ff7210 */ /* 0x000fc60007f5e0ff */
[----:B------:R-:W-:-:S04]  /*10a0*/  IMAD.WIDE.U32 R20, P3, R8, 0x9d89d89, R20 ;  /* 0x09d89d8908147825 */ /* 0x000fc80007860014 */
[----:B------:R-:W-:Y:S01]  /*10b0*/  IMAD.WIDE.U32 R16, R10, -0x27627627, RZ ;  /* 0xd89d89d90a107825 */ /* 0x000fe200078e00ff */
[----:B------:R-:W-:-:S03]  /*10c0*/  MOV R26, R21 ;  /* 0x00000015001a7202 */ /* 0x000fc60000000f00 */
[----:B------:R-:W-:-:S04]  /*10d0*/  IMAD.WIDE.U32 R22, P6, R10, 0x9d89d89, R22 ;  /* 0x09d89d890a167825 */ /* 0x000fc800078c0016 */
[----:B------:R-:W-:Y:S01]  /*10e0*/  IMAD.X R19, RZ, RZ, RZ, P5 ;  /* 0x000000ffff137224 */ /* 0x000fe200028e06ff */
[----:B------:R-:W-:Y:S01]  /*10f0*/  IADD3 RZ, P5, PT, R27, R20, RZ ;  /* 0x000000141bff7210 */ /* 0x000fe20007fbe0ff */
[----:B------:R-:W-:Y:S01]  /*1100*/  IMAD.MOV.U32 R18, RZ, RZ, R25 ;  /* 0x000000ffff127224 */ /* 0x000fe200078e0019 */
[----:B------:R-:W-:Y:S01]  /*1110*/  IADD3.X R27, PT, PT, RZ, RZ, RZ, P3, !PT ;  /* 0x000000ffff1b7210 */ /* 0x000fe20001ffe4ff */
[----:B------:R-:W-:Y:S01]  /*1120*/  IMAD.MOV.U32 R16, RZ, RZ, R23 ;  /* 0x000000ffff107224 */ /* 0x000fe200078e0017 */
[----:B------:R-:W-:Y:S01]  /*1130*/  IADD3 RZ, P4, PT, R17, R22, RZ ;  /* 0x0000001611ff7210 */ /* 0x000fe20007f9e0ff */
[----:B------:R-:W-:Y:S02]  /*1140*/  IMAD.X R17, RZ, RZ, RZ, P6 ;  /* 0x000000ffff117224 */ /* 0x000fe400030e06ff */
[----:B------:R-:W-:-:S04]  /*1150*/  IMAD.WIDE.U32.X R18, R15, 0x9d89d89, R18, P2 ;  /* 0x09d89d890f127825 */ /* 0x000fc800010e0412 */
[----:B------:R-:W-:-:S04]  /*1160*/  IMAD.WIDE.U32.X R26, R9, 0x9d89d89, R26, P5 ;  /* 0x09d89d89091a7825 */ /* 0x000fc800028e041a */
[----:B------:R-:W-:-:S04]  /*1170*/  IMAD.WIDE.U32.X R16, R11, 0x9d89d89, R16, P4 ;  /* 0x09d89d890b107825 */ /* 0x000fc800020e0410 */
[----:B------:R-:W-:-:S04]  /*1180*/  IMAD.WIDE.U32 R14, R18, -0x1a, R14 ;  /* 0xffffffe6120e7825 */ /* 0x000fc800078e000e */
[----:B------:R-:W-:Y:S01]  /*1190*/  IMAD R13, R19, -0x1a, RZ ;  /* 0xffffffe6130d7824 */ /* 0x000fe200078e02ff */
[----:B------:R-:W-:Y:S01]  /*11a0*/  IADD3 R14, P2, PT, R14, UR4, RZ ;  /* 0x000000040e0e7c10 */ /* 0x000fe2000ff5e0ff */
[----:B------:R-:W-:Y:S02]  /*11b0*/  IMAD R19, R17, -0x1a, RZ ;  /* 0xffffffe611137824 */ /* 0x000fe400078e02ff */
[----:B------:R-:W-:Y:S01]  /*11c0*/  IMAD.WIDE.U32 R8, R26, -0x1a, R8 ;  /* 0xffffffe61a087825 */ /* 0x000fe200078e0008 */
[----:B------:R-:W-:Y:S02]  /*11d0*/  IADD3 R18, PT, PT, R15, -R18, R13 ;  /* 0x800000120f127210 */ /* 0x000fe40007ffe00d */
[----:B------:R-:W-:Y:S01]  /*11e0*/  IADD3.X R13, PT, PT, R4, UR5, RZ, P1, !PT ;  /* 0x00000005040d7c10 */ /* 0x000fe20008ffe4ff */
[----:B------:R-:W-:Y:S01]  /*11f0*/  IMAD R17, R27, -0x1a, RZ ;  /* 0xffffffe61b117824 */ /* 0x000fe200078e02ff */
[----:B------:R-:W-:Y:S01]  /*1200*/  IADD3 R8, P1, PT, R8, UR4, RZ ;  /* 0x0000000408087c10 */ /* 0x000fe2000ff3e0ff */
[----:B------:R-:W-:Y:S01]  /*1210*/  IMAD.WIDE.U32 R10, R16, -0x1a, R10 ;  /* 0xffffffe6100a7825 */ /* 0x000fe200078e000a */
[----:B------:R-:W-:Y:S01]  /*1220*/  IADD3.X R15, PT, PT, R18, UR5, RZ, P2, !PT ;  /* 0x00000005120f7c10 */ /* 0x000fe200097fe4ff */
[----:B------:R-:W2:Y:S01]  /*1230*/  LDG.E.U8.CONSTANT R12, desc[UR6][R12.64] ;  /* 0x000000060c0c7981 */ /* 0x000ea2000c1e9100 */
[----:B------:R-:W-:-:S02]  /*1240*/  IADD3 R26, PT, PT, R9, -R26, R17 ;  /* 0x8000001a091a7210 */ /* 0x000fc40007ffe011 */
[----:B------:R-:W-:Y:S01]  /*1250*/  IADD3 R16, PT, PT, R11, -R16, R19 ;  /* 0x800000100b107210 */ /* 0x000fe20007ffe013 */
[----:B------:R-:W3:Y:S01]  /*1260*/  LDG.E.U8.CONSTANT R14, desc[UR6][R14.64] ;  /* 0x000000060e0e7981 */ /* 0x000ee2000c1e9100 */
[----:B------:R-:W-:Y:S02]  /*1270*/  IADD3 R10, P3, PT, R10, UR4, RZ ;  /* 0x000000040a0a7c10 */ /* 0x000fe4000ff7e0ff */
[----:B------:R-:W-:Y:S02]  /*1280*/  IADD3.X R9, PT, PT, R26, UR5, RZ, P1, !PT ;  /* 0x000000051a097c10 */ /* 0x000fe40008ffe4ff */
[----:B------:R-:W-:-:S03]  /*1290*/  IADD3.X R11, PT, PT, R16, UR5, RZ, P3, !PT ;  /* 0x00000005100b7c10 */ /* 0x000fc60009ffe4ff */
[----:B------:R0:W4:Y:S04]  /*12a0*/  LDG.E.U8.CONSTANT R18, desc[UR6][R8.64] ;  /* 0x0000000608127981 */ /* 0x000128000c1e9100 */
[----:B------:R1:W5:Y:S01]  /*12b0*/  LDG.E.U8.CONSTANT R19, desc[UR6][R10.64] ;  /* 0x000000060a137981 */ /* 0x000362000c1e9100 */
[C-C-:B------:R-:W-:Y:S02]  /*12c0*/  IADD3 R25, PT, PT, R1.reuse, -0x1, R2.reuse ;  /* 0xffffffff01197810 */ /* 0x140fe40007ffe002 */
[C-C-:B------:R-:W-:Y:S02]  /*12d0*/  IADD3 R23, PT, PT, R1.reuse, -0x2, R2.reuse ;  /* 0xfffffffe01177810 */ /* 0x140fe40007ffe002 */
[----:B------:R-:W-:Y:S01]  /*12e0*/  IADD3 R21, PT, PT, R1, -0x3, R2 ;  /* 0xfffffffd01157810 */ /* 0x000fe20007ffe002 */
[----:B------:R-:W-:-:S02]  /*12f0*/  VIADD R2, R2, 0xfffffffc ;  /* 0xfffffffc02027836 */ /* 0x000fc40000000000 */
[----:B------:R-:W-:-:S04]  /*1300*/  IMAD.WIDE.U32 R16, R5, 0x2a6326d7, RZ ;  /* 0x2a6326d705107825 */ /* 0x000fc800078e00ff */
[----:B------:R-:W-:Y:S02]  /*1310*/  IMAD.IADD R20, R1, 0x1, R2 ;  /* 0x0000000101147824 */ /* 0x000fe400078e0202 */
[----:B------:R-:W-:-:S04]  /*1320*/  IMAD.WIDE.U32 R16, P1, R6, -0x6d255069, R16 ;  /* 0x92daaf9706107825 */ /* 0x000fc80007820010 */
[----:B0-----:R-:W-:Y:S01]  /*1330*/  IMAD.WIDE.U32 R8, R6, 0x2a6326d7, RZ ;  /* 0x2a6326d706087825 */ /* 0x001fe200078e00ff */
[----:B-1----:R-:W-:-:S03]  /*1340*/  IADD3.X R11, PT, PT, RZ, RZ, RZ, P1, !PT ;  /* 0x000000ffff0b7210 */ /* 0x002fc60000ffe4ff */
[----:B------:R-:W-:Y:S01]  /*1350*/  IMAD.MOV.U32 R10, RZ, RZ, R17 ;  /* 0x000000ffff0a7224 */ /* 0x000fe200078e0011 */
[----:B------:R-:W-:-:S05]  /*1360*/  IADD3 RZ, P1, PT, R9, R16, RZ ;  /* 0x0000001009ff7210 */ /* 0x000fca0007f3e0ff */
[----:B------:R-:W-:-:S05]  /*1370*/  IMAD.WIDE.U32.X R4, R5, -0x6d255069, R10, P1 ;  /* 0x92daaf9705047825 */ /* 0x000fca00008e040a */
[--C-:B------:R-:W-:Y:S02]  /*1380*/  SHF.R.U64 R6, R4, 0x12, R5.reuse ;  /* 0x0000001204067819 */ /* 0x100fe40000001205 */
[----:B------:R-:W-:Y:S01]  /*1390*/  SHF.R.U32.HI R5, RZ, 0x12, R5 ;  /* 0x00000012ff057819 */ /* 0x000fe20000011605 */
[----:B--2---:R0:W-:Y:S04]  /*13a0*/  STL.U8 [R25], R12 ;  /* 0x0000000c19007387 */ /* 0x0041e80000100000 */
[----:B---3--:R0:W-:Y:S04]  /*13b0*/  STL.U8 [R23], R14 ;  /* 0x0000000e17007387 */ /* 0x0081e80000100000 */
[----:B----4-:R0:W-:Y:S04]  /*13c0*/  STL.U8 [R21], R18 ;  /* 0x0000001215007387 */ /* 0x0101e80000100000 */
[----:B-----5:R0:W-:Y:S02]  /*13d0*/  STL.U8 [R20], R19 ;  /* 0x0000001314007387 */ /* 0x0201e40000100000 */
.L_x_46:
[----:B------:R-:W-:Y:S05]  /*13e0*/  @!P0 BRA `(.L_x_45) ;  /* 0x0000000400188947 */ /* 0x000fea0003800000 */
[----:B------:R-:W-:Y:S02]  /*13f0*/  ISETP.NE.AND P1, PT, R7, 0x1, PT ;  /* 0x000000010700780c */ /* 0x000fe40003f25270 */
[----:B------:R-:W-:-:S04]  /*1400*/  LOP3.LUT R0, R0, 0x1, RZ, 0xc0, !PT ;  /* 0x0000000100007812 */ /* 0x000fc800078ec0ff */
[----:B------:R-:W-:-:S07]  /*1410*/  ISETP.NE.U32.AND P0, PT, R0, 0x1, PT ;  /* 0x000000010000780c */ /* 0x000fce0003f05070 */
[----:B------:R-:W-:Y:S06]  /*1420*/  @!P1 BRA `(.L_x_47) ;  /* 0x0000000000b89947 */ /* 0x000fec0003800000 */
[----:B------:R-:W-:Y:S01]  /*1430*/  IMAD.WIDE.U32 R8, R5, -0x3b13b13b, RZ ;  /* 0xc4ec4ec505087825 */ /* 0x000fe200078e00ff */
[----:B------:R-:W2:Y:S01]  /*1440*/  LDCU.64 UR4, c[0x4][URZ] ;  /* 0x01000000ff0477ac */ /* 0x000ea20008000a00 */
[----:B------:R-:W-:Y:S02]  /*1450*/  MOV R4, R6 ;  /* 0x0000000600047202 */ /* 0x000fe40000000f00 */
[----:B-1----:R-:W-:-:S04]  /*1460*/  IMAD.WIDE.U32 R10, P1, R6, 0x4ec4ec4e, R8 ;  /* 0x4ec4ec4e060a7825 */ /* 0x002fc80007820008 */
[----:B------:R-:W-:Y:S01]  /*1470*/  IMAD.WIDE.U32 R8, R6, -0x3b13b13b, RZ ;  /* 0xc4ec4ec506087825 */ /* 0x000fe200078e00ff */
[----:B0-----:R-:W-:-:S03]  /*1480*/  MOV R12, R11 ;  /* 0x0000000b000c7202 */ /* 0x001fc60000000f00 */
[----:B------:R-:W-:Y:S01]  /*1490*/  IMAD.X R13, RZ, RZ, RZ, P1 ;  /* 0x000000ffff0d7224 */ /* 0x000fe200008e06ff */
[----:B------:R-:W-:-:S05]  /*14a0*/  IADD3 RZ, P1, PT, R9, R10, RZ ;  /* 0x0000000a09ff7210 */ /* 0x000fca0007f3e0ff */
[----:B------:R-:W-:-:S05]  /*14b0*/  IMAD.WIDE.U32.X R12, R5, 0x4ec4ec4e, R12, P1 ;  /* 0x4ec4ec4e050c7825 */ /* 0x000fca00008e040c */
[--C-:B------:R-:W-:Y:S02]  /*14c0*/  SHF.R.U32.HI R9, RZ, 0x3, R13.reuse ;  /* 0x00000003ff097819 */ /* 0x100fe4000001160d */
[----:B------:R-:W-:-:S03]  /*14d0*/  SHF.R.U64 R8, R12, 0x3, R13 ;  /* 0x000000030c087819 */ /* 0x000fc6000000120d */
[----:B------:R-:W-:-:S04]  /*14e0*/  IMAD.WIDE.U32 R10, R9, -0x27627627, RZ ;  /* 0xd89d89d9090a7825 */ /* 0x000fc800078e00ff */
[----:B------:R-:W-:Y:S02]  /*14f0*/  IMAD R7, R9, -0x1a, RZ ;  /* 0xffffffe609077824 */ /* 0x000fe400078e02ff */
[----:B------:R-:W-:-:S04]  /*1500*/  IMAD.WIDE.U32 R12, P1, R8, 0x9d89d89, R10 ;  /* 0x09d89d89080c7825 */ /* 0x000fc8000782000a */
[----:B------:R-:W-:-:S04]  /*1510*/  IMAD.WIDE.U32 R10, R8, -0x27627627, RZ ;  /* 0xd89d89d9080a7825 */ /* 0x000fc800078e00ff */
[----:B------:R-:W-:Y:S01]  /*1520*/  IMAD.X R15, RZ, RZ, RZ, P1 ;  /* 0x000000ffff0f7224 */ /* 0x000fe200008e06ff */
[----:B------:R-:W-:Y:S01]  /*1530*/  IADD3 RZ, P1, PT, R11, R12, RZ ;  /* 0x0000000c0bff7210 */ /* 0x000fe20007f3e0ff */
[----:B------:R-:W-:Y:S02]  /*1540*/  IMAD.MOV.U32 R14, RZ, RZ, R13 ;  /* 0x000000ffff0e7224 */ /* 0x000fe400078e000d */
[----:B------:R-:W-:-:S04]  /*1550*/  IMAD.WIDE.U32 R10, R8, -0x1a, R4 ;  /* 0xffffffe6080a7825 */ /* 0x000fc800078e0004 */
[----:B------:R-:W-:Y:S01]  /*1560*/  IMAD.WIDE.U32.X R14, R9, 0x9d89d89, R14, P1 ;  /* 0x09d89d89090e7825 */ /* 0x000fe200008e040e */
[----:B------:R-:W-:Y:S02]  /*1570*/  IADD3 R7, PT, PT, R11, -R8, R7 ;  /* 0x800000080b077210 */ /* 0x000fe40007ffe007 */
[----:B--2---:R-:W-:Y:S01]  /*1580*/  IADD3 R10, P1, PT, R10, UR4, RZ ;  /* 0x000000040a0a7c10 */ /* 0x004fe2000ff3e0ff */
[----:B------:R-:W-:-:S03]  /*1590*/  IMAD.WIDE.U32 R12, R14, -0x1a, R8 ;  /* 0xffffffe60e0c7825 */ /* 0x000fc600078e0008 */
[----:B------:R-:W-:Y:S01]  /*15a0*/  IADD3.X R11, PT, PT, R7, UR5, RZ, P1, !PT ;  /* 0x00000005070b7c10 */ /* 0x000fe20008ffe4ff */
[----:B------:R-:W-:Y:S01]  /*15b0*/  IMAD R9, R15, -0x1a, RZ ;  /* 0xffffffe60f097824 */ /* 0x000fe200078e02ff */
[----:B------:R-:W-:-:S03]  /*15c0*/  IADD3 R12, P2, PT, R12, UR4, RZ ;  /* 0x000000040c0c7c10 */ /* 0x000fc6000ff5e0ff */
[----:B------:R-:W2:Y:S01]  /*15d0*/  LDG.E.U8.CONSTANT R10, desc[UR6][R10.64] ;  /* 0x000000060a0a7981 */ /* 0x000ea2000c1e9100 */
[----:B------:R-:W-:-:S04]  /*15e0*/  IADD3 R9, PT, PT, R13, -R14, R9 ;  /* 0x8000000e0d097210 */ /* 0x000fc80007ffe009 */
[----:B------:R-:W-:-:S05]  /*15f0*/  IADD3.X R13, PT, PT, R9, UR5, RZ, P2, !PT ;  /* 0x00000005090d7c10 */ /* 0x000fca00097fe4ff */
[----:B------:R-:W3:Y:S01]  /*1600*/  LDG.E.U8.CONSTANT R12, desc[UR6][R12.64] ;  /* 0x000000060c0c7981 */ /* 0x000ee2000c1e9100 */
        /* <DEDUP_REMOVED lines=8> */
[----:B------:R-:W-:-:S03]  /*1690*/  IADD3.X R7, PT, PT, RZ, RZ, RZ, P1, !PT ;  /* 0x000000ffff077210 */ /* 0x000fc60000ffe4ff */
[----:B------:R-:W-:Y:S01]  /*16a0*/  IMAD.MOV.U32 R6, RZ, RZ, R9 ;  /* 0x000000ffff067224 */ /* 0x000fe200078e0009 */
[----:B------:R-:W-:-:S05]  /*16b0*/  IADD3 RZ, P1, PT, R5, R8, RZ ;  /* 0x0000000805ff7210 */ /* 0x000fca0007f3e0ff */
[----:B------:R-:W-:-:S05]  /*16c0*/  IMAD.WIDE.U32.X R6, R19, 0x183c977a, R6, P1 ;  /* 0x183c977a13067825 */ /* 0x000fca00008e0406 */
[--C-:B------:R-:W-:Y:S02]  /*16d0*/  SHF.R.U64 R6, R6, 0x4, R7.reuse ;  /* 0x0000000406067819 */ /* 0x100fe40000001207 */
[----:B------:R-:W-:Y:S01]  /*16e0*/  SHF.R.U32.HI R5, RZ, 0x4, R7 ;  /* 0x00000004ff057819 */ /* 0x000fe20000011607 */
[----:B--2---:R2:W-:Y:S04]  /*16f0*/  STL.U8 [R15], R10 ;  /* 0x0000000a0f007387 */ /* 0x0045e80000100000 */
[----:B---3--:R2:W-:Y:S02]  /*1700*/  STL.U8 [R17], R12 ;  /* 0x0000000c11007387 */ /* 0x0085e40000100000 */
.L_x_47:
[----:B------:R-:W-:Y:S05]  /*1710*/  @P0 BRA `(.L_x_45) ;  /* 0x00000000004c0947 */ /* 0x000fea0003800000 */
[----:B------:R-:W-:Y:S01]  /*1720*/  IMAD.WIDE.U32 R8, R5, -0x3b13b13b, RZ ;  /* 0xc4ec4ec505087825 */ /* 0x000fe200078e00ff */
[----:B------:R-:W3:Y:S03]  /*1730*/  LDCU.64 UR4, c[0x4][URZ] ;  /* 0x01000000ff0477ac */ /* 0x000ee60008000a00 */
[----:B------:R-:W-:Y:S02]  /*1740*/  IMAD.MOV.U32 R4, RZ, RZ, R6 ;  /* 0x000000ffff047224 */ /* 0x000fe400078e0006 */
[----:B-12---:R-:W-:-:S04]  /*1750*/  IMAD.WIDE.U32 R10, P0, R6, 0x4ec4ec4e, R8 ;  /* 0x4ec4ec4e060a7825 */ /* 0x006fc80007800008 */
[----:B------:R-:W-:Y:S01]  /*1760*/  IMAD.WIDE.U32 R8, R6, -0x3b13b13b, RZ ;  /* 0xc4ec4ec506087825 */ /* 0x000fe200078e00ff */
[----:B0-----:R-:W-:-:S03]  /*1770*/  MOV R12, R11 ;  /* 0x0000000b000c7202 */ /* 0x001fc60000000f00 */
[----:B------:R-:W-:Y:S01]  /*1780*/  IMAD.X R13, RZ, RZ, RZ, P0 ;  /* 0x000000ffff0d7224 */ /* 0x000fe200000e06ff */
[----:B------:R-:W-:-:S05]  /*1790*/  IADD3 RZ, P0, PT, R9, R10, RZ ;  /* 0x0000000a09ff7210 */ /* 0x000fca0007f1e0ff */
[----:B------:R-:W-:-:S05]  /*17a0*/  IMAD.WIDE.U32.X R8, R5, 0x4ec4ec4e, R12, P0 ;  /* 0x4ec4ec4e05087825 */ /* 0x000fca00000e040c */
[--C-:B------:R-:W-:Y:S02]  /*17b0*/  SHF.R.U64 R7, R8, 0x3, R9.reuse ;  /* 0x0000000308077819 */ /* 0x100fe40000001209 */
        /* <DEDUP_REMOVED lines=8> */
[----:B--2---:R3:W-:Y:S02]  /*1840*/  STL.U8 [R7], R4 ;  /* 0x0000000407007387 */ /* 0x0047e40000100000 */
.L_x_45:
[----:B---3--:R-:W3:Y:S01]  /*1850*/  LDC R7, c[0x0][0x398] ;  /* 0x0000e600ff077b82 */ /* 0x008ee20000000800 */
[----:B------:R-:W-:Y:S01]  /*1860*/  IMAD.MOV.U32 R2, RZ, RZ, RZ ;  /* 0x000000ffff027224 */ /* 0x000fe200078e00ff */
[----:B------:R-:W4:Y:S06]  /*1870*/  LDCU.64 UR4, c[0x0][0x380] ;  /* 0x00007000ff0477ac */ /* 0x000f2c0008000a00 */
.L_x_48:
[----:B----4-:R-:W-:Y:S02]  /*1880*/  IADD3 R4, P0, PT, R2, UR4, RZ ;  /* 0x0000000402047c10 */ /* 0x010fe4000ff1e0ff */
[----:B------:R-:W-:-:S03]  /*1890*/  IADD3 R6, PT, PT, R1, R2, RZ ;  /* 0x0000000201067210 */ /* 0x000fc60007ffe0ff */
[----:B------:R-:W-:Y:S02]  /*18a0*/  IMAD.X R5, RZ, RZ, UR5, P0 ;  /* 0x00000005ff057e24 */ /* 0x000fe400080e06ff */
[----:B------:R-:W4:Y:S04]  /*18b0*/  LDL.U8 R0, [R6] ;  /* 0x0000000006007983 */ /* 0x000f280000100000 */
[----:B------:R-:W4:Y:S01]  /*18c0*/  LDG.E.U8 R5, desc[UR6][R4.64] ;  /* 0x0000000604057981 */ /* 0x000f22000c1e1100 */
[----:B------:R-:W-:Y:S01]  /*18d0*/  VIADD R2, R2, 0x1 ;  /* 0x0000000102027836 */ /* 0x000fe20000000000 */
[----:B----4-:R-:W-:Y:S02]  /*18e0*/  ISETP.NE.AND P0, PT, R0, R5, PT ;  /* 0x000000050000720c */ /* 0x010fe40003f05270 */
[----:B---3--:R-:W-:-:S11]  /*18f0*/  MOV R0, R7 ;  /* 0x0000000700007202 */ /* 0x008fd60000000f00 */
[----:B------:R-:W-:Y:S05]  /*1900*/  @P0 EXIT ;  /* 0x000000000000094d */ /* 0x000fea0003800000 */
[----:B------:R-:W-:-:S13]  /*1910*/  ISETP.NE.AND P0, PT, R2, R0, PT ;  /* 0x000000000200720c */ /* 0x000fda0003f05270 */
[----:B------:R-:W-:Y:S05]  /*1920*/  @P0 BRA `(.L_x_48) ;  /* 0xfffffffc00d40947 */ /* 0x000fea000383ffff */
.L_x_42:
[----:B------:R-:W3:Y:S02]  /*1930*/  LDCU.64 UR8, c[0x0][0x380] ;  /* 0x00007000ff0877ac */ /* 0x000ee40008000a00 */
[----:B---3--:R-:W-:-:S04]  /*1940*/  IADD3 R2, P0, PT, R0, UR8, RZ ;  /* 0x0000000800027c10 */ /* 0x008fc8000ff1e0ff */
[----:B------:R-:W-:-:S05]  /*1950*/  IADD3.X R3, PT, PT, R3, UR9, RZ, P0, !PT ;  /* 0x0000000903037c10 */ /* 0x000fca00087fe4ff */
[----:B------:R-:W3:Y:S02]  /*1960*/  LDG.E.U8 R2, desc[UR6][R2.64] ;  /* 0x0000000602027981 */ /* 0x000ee4000c1e1100 */
[----:B---3--:R-:W-:-:S13]  /*1970*/  ISETP.NE.AND P0, PT, R2, RZ, PT ;  /* 0x000000ff0200720c */ /* 0x008fda0003f05270 */
[----:B------:R-:W-:Y:S05]  /*1980*/  @P0 EXIT ;  /* 0x000000000000094d */ /* 0x000fea0003800000 */
[----:B------:R-:W3:Y:S01]  /*1990*/  LDC.64 R2, c[0x0][0x388] ;  /* 0x0000e200ff027b82 */ /* 0x000ee20000000a00 */
[----:B------:R-:W-:Y:S01]  /*19a0*/  ISETP.GE.AND P0, PT, R0, 0x1, PT ;  /* 0x000000010000780c */ /* 0x000fe20003f06270 */
[----:B------:R-:W-:-:S05]  /*19b0*/  IMAD.MOV.U32 R4, RZ, RZ, 0x1 ;  /* 0x00000001ff047424 */ /* 0x000fca00078e00ff */
[----:B---3--:R3:W-:Y:S07]  /*19c0*/  STG.E.U8 desc[UR6][R2.64], R4 ;  /* 0x0000000402007986 */ /* 0x0087ee000c101106 */
[----:B------:R-:W-:Y:S05]  /*19d0*/  @!P0 EXIT ;  /* 0x000000000000894d */ /* 0x000fea0003800000 */
[C---:B------:R-:W-:Y:S01]  /*19e0*/  ISETP.GE.U32.AND P0, PT, R0.reuse, 0x10, PT ;  /* 0x000000100000780c */ /* 0x040fe20003f06070 */
[----:B---3--:R-:W-:Y:S01]  /*19f0*/  IMAD.MOV.U32 R2, RZ, RZ, RZ ;  /* 0x000000ffff027224 */ /* 0x008fe200078e00ff */
[----:B-12---:R-:W-:-:S04]  /*1a00*/  LOP3.LUT R10, R0, 0xf, RZ, 0xc0, !PT ;  /* 0x0000000f000a7812 */ /* 0x006fc800078ec0ff */
        /* <DEDUP_REMOVED lines=8> */
[----:B0-----:R-:W-:-:S04]  /*1a90*/  IMAD.U32 R14, RZ, RZ, UR4 ;  /* 0x00000004ff0e7e24 */ /* 0x001fc8000f8e00ff */
[----:B------:R-:W-:-:S07]  /*1aa0*/  MOV R23, UR5 ;  /* 0x0000000500177c02 */ /* 0x000fce0008000f00 */
.L_x_50:
[----:B------:R-:W2:Y:S04]  /*1ab0*/  LDL.U16 R11, [R3+-0x8] ;  /* 0xfffff800030b7983 */ /* 0x000ea80000100400 */
[----:B------:R-:W3:Y:S04]  /*1ac0*/  LDL.U16 R15, [R3+-0x6] ;  /* 0xfffffa00030f7983 */ /* 0x000ee80000100400 */
[----:B------:R-:W4:Y:S04]  /*1ad0*/  LDL.U16 R19, [R3+-0x4] ;  /* 0xfffffc0003137983 */ /* 0x000f280000100400 */
[----:B------:R-:W5:Y:S04]  /*1ae0*/  LDL.U16 R21, [R3+-0x2] ;  /* 0xfffffe0003157983 */ /* 0x000f680000100400 */
[----:B------:R-:W5:Y:S04]  /*1af0*/  LDL.U16 R25, [R3] ;  /* 0x0000000003197983 */ /* 0x000f680000100400 */
[----:B------:R-:W5:Y:S04]  /*1b00*/  LDL.U16 R7, [R3+0x6] ;  /* 0x0000060003077983 */ /* 0x000f680000100400 */
[----:B------:R-:W5:Y:S04]  /*1b10*/  LDL.U16 R12, [R3+0x2] ;  /* 0x00000200030c7983 */ /* 0x000f680000100400 */
[----:B------:R0:W5:Y:S01]  /*1b20*/  LDL.U16 R8, [R3+0x4] ;  /* 0x0000040003087983 */ /* 0x0001620000100400 */
[----:B------:R-:W-:-:S02]  /*1b30*/  IMAD.MOV.U32 R4, RZ, RZ, R14 ;  /* 0x000000ffff047224 */ /* 0x000fc400078e000e */
[----:B------:R-:W-:Y:S01]  /*1b40*/  IMAD.MOV.U32 R5, RZ, RZ, R23 ;  /* 0x000000ffff057224 */ /* 0x000fe200078e0017 */
[----:B------:R-:W-:-:S04]  /*1b50*/  IADD3 R6, PT, PT, R6, 0x10, RZ ;  /* 0x0000001006067810 */ /* 0x000fc80007ffe0ff */
[----:B------:R-:W-:Y:S02]  /*1b60*/  ISETP.NE.AND P0, PT, R6, RZ, PT ;  /* 0x000000ff0600720c */ /* 0x000fe40003f05270 */
[----:B------:R-:W-:Y:S01]  /*1b70*/  IADD3 R14, P2, PT, R4, 0x10, RZ ;  /* 0x00000010040e7810 */ /* 0x000fe20007f5e0ff */
[----:B0-----:R-:W-:Y:S01]  /*1b80*/  VIADD R3, R3, 0x10 ;  /* 0x0000001003037836 */ /* 0x001fe20000000000 */
[C---:B--2---:R-:W-:Y:S02]  /*1b90*/  PRMT R9, R11.reuse, 0x7770, RZ ;  /* 0x000077700b097816 */ /* 0x044fe400000000ff */
[----:B------:R-:W-:Y:S02]  /*1ba0*/  PRMT R11, R11, 0x7771, RZ ;  /* 0x000077710b0b7816 */ /* 0x000fe400000000ff */
[C---:B---3--:R-:W-:Y:S02]  /*1bb0*/  PRMT R13, R15.reuse, 0x7770, RZ ;  /* 0x000077700f0d7816 */ /* 0x048fe400000000ff */
[----:B------:R-:W-:-:S02]  /*1bc0*/  PRMT R15, R15, 0x7771, RZ ;  /* 0x000077710f0f7816 */ /* 0x000fc400000000ff */
        /* <DEDUP_REMOVED lines=30> */
.L_x_49:
[----:B------:R-:W-:Y:S05]  /*1db0*/  @!P1 EXIT ;  /* 0x000000000000994d */ /* 0x000fea0003800000 */
[----:B------:R-:W-:Y:S02]  /*1dc0*/  ISETP.GE.U32.AND P0, PT, R10, 0x8, PT ;  /* 0x000000080a00780c */ /* 0x000fe40003f06070 */
[----:B------:R-:W-:-:S04]  /*1dd0*/  LOP3.LUT R8, R0, 0x7, RZ, 0xc0, !PT ;  /* 0x0000000700087812 */ /* 0x000fc800078ec0ff */
[----:B------:R-:W-:-:S07]  /*1de0*/  ISETP.NE.AND P1, PT, R8, RZ, PT ;  /* 0x000000ff0800720c */ /* 0x000fce0003f25270 */
[----:B------:R-:W-:Y:S06]  /*1df0*/  @!P0 BRA `(.L_x_51) ;  /* 0x0000000000548947 */ /* 0x000fec0003800000 */
[----:B------:R-:W-:Y:S01]  /*1e00*/  IADD3 R6, PT, PT, R1, R2, RZ ;  /* 0x0000000201067210 */ /* 0x000fe20007ffe0ff */
[----:B------:R-:W1:Y:S04]  /*1e10*/  LDCU.64 UR4, c[0x0][0x390] ;  /* 0x00007200ff0477ac */ /* 0x000e680008000a00 */
[----:B------:R-:W2:Y:S04]  /*1e20*/  LDL.U8 R3, [R6] ;  /* 0x0000000006037983 */ /* 0x000ea80000100000 */
[----:B------:R-:W3:Y:S04]  /*1e30*/  LDL.U8 R7, [R6+0x1] ;  /* 0x0000010006077983 */ /* 0x000ee80000100000 */
[----:B------:R-:W4:Y:S04]  /*1e40*/  LDL.U8 R9, [R6+0x2] ;  /* 0x0000020006097983 */ /* 0x000f280000100000 */
[----:B------:R-:W5:Y:S04]  /*1e50*/  LDL.U8 R11, [R6+0x3] ;  /* 0x00000300060b7983 */ /* 0x000f680000100000 */
[----:B------:R-:W5:Y:S04]  /*1e60*/  LDL.U8 R13, [R6+0x4] ;  /* 0x00000400060d7983 */ /* 0x000f680000100000 */
[----:B------:R-:W5:Y:S04]  /*1e70*/  LDL.U8 R15, [R6+0x5] ;  /* 0x00000500060f7983 */ /* 0x000f680000100000 */
[----:B------:R-:W5:Y:S04]  /*1e80*/  LDL.U8 R17, [R6+0x6] ;  /* 0x0000060006117983 */ /* 0x000f680000100000 */
[----:B0-----:R-:W5:Y:S01]  /*1e90*/  LDL.U8 R19, [R6+0x7] ;  /* 0x0000070006137983 */ /* 0x001f620000100000 */
[C---:B-1----:R-:W-:Y:S01]  /*1ea0*/  IADD3 R4, P0, PT, R2.reuse, UR4, RZ ;  /* 0x0000000402047c10 */ /* 0x042fe2000ff1e0ff */
[----:B------:R-:W-:-:S04]  /*1eb0*/  VIADD R2, R2, 0x8 ;  /* 0x0000000802027836 */ /* 0x000fc80000000000 */
[----:B------:R-:W-:-:S05]  /*1ec0*/  IMAD.X R5, RZ, RZ, UR5, P0 ;  /* 0x00000005ff057e24 */ /* 0x000fca00080e06ff */
        /* <DEDUP_REMOVED lines=8> */
.L_x_51:
        /* <DEDUP_REMOVED lines=9> */
[----:B------:R-:W4:Y:S04]  /*1fe0*/  LDL.U8 R11, [R3+0x2] ;  /* 0x00000200030b7983 */ /* 0x000f280000100000 */
[----:B------:R-:W5:Y:S01]  /*1ff0*/  LDL.U8 R13, [R3+0x3] ;  /* 0x00000300030d7983 */ /* 0x000f620000100000 */
[C---:B-1----:R-:W-:Y:S01]  /*2000*/  IADD3 R4, P0, PT, R2.reuse, UR4, RZ ;  /* 0x0000000402047c10 */ /* 0x042fe2000ff1e0ff */
[----:B------:R-:W-:-:S04]  /*2010*/  VIADD R2, R2, 0x4 ;  /* 0x0000000402027836 */ /* 0x000fc80000000000 */
[----:B------:R-:W-:-:S05]  /*2020*/  IMAD.X R5, RZ, RZ, UR5, P0 ;  /* 0x00000005ff057e24 */ /* 0x000fca00080e06ff */
[----:B--2---:R2:W-:Y:S04]  /*2030*/  STG.E.U8 desc[UR6][R4.64], R7 ;  /* 0x0000000704007986 */ /* 0x0045e8000c101106 */
[----:B---3--:R2:W-:Y:S04]  /*2040*/  STG.E.U8 desc[UR6][R4.64+0x1], R9 ;  /* 0x0000010904007986 */ /* 0x0085e8000c101106 */
[----:B----4-:R2:W-:Y:S04]  /*2050*/  STG.E.U8 desc[UR6][R4.64+0x2], R11 ;  /* 0x0000020b04007986 */ /* 0x0105e8000c101106 */
[----:B-----5:R2:W-:Y:S02]  /*2060*/  STG.E.U8 desc[UR6][R4.64+0x3], R13 ;  /* 0x0000030d04007986 */ /* 0x0205e4000c101106 */
.L_x_52:
[----:B------:R-:W-:Y:S05]  /*2070*/  @!P1 EXIT ;  /* 0x000000000000994d */ /* 0x000fea0003800000 */
[----:B------:R-:W3:Y:S01]  /*2080*/  LDCU.64 UR4, c[0x0][0x390] ;  /* 0x00007200ff0477ac */ /* 0x000ee20008000a00 */
[----:B------:R-:W-:Y:S01]  /*2090*/  IADD3 R0, PT, PT, -R0, RZ, RZ ;  /* 0x000000ff00007210 */ /* 0x000fe20007ffe1ff */
[----:B-12---:R-:W-:Y:S01]  /*20a0*/  IMAD.IADD R4, R1, 0x1, R2 ;  /* 0x0000000101047824 */ /* 0x006fe200078e0202 */
[----:B---3--:R-:W-:-:S05]  /*20b0*/  IADD3 R6, P0, PT, R2, UR4, RZ ;  /* 0x0000000402067c10 */ /* 0x008fca000ff1e0ff */
[----:B------:R-:W-:-:S08]  /*20c0*/  IMAD.X R7, RZ, RZ, UR5, P0 ;  /* 0x00000005ff077e24 */ /* 0x000fd000080e06ff */
.L_x_53:
[----:B-1----:R1:W2:Y:S01]  /*20d0*/  LDL.U8 R5, [R4] ;  /* 0x0000000004057983 */ /* 0x0022a20000100000 */
[----:B------:R-:W-:Y:S01]  /*20e0*/  MOV R2, R6 ;  /* 0x0000000600027202 */ /* 0x000fe20000000f00 */
[----:B------:R-:W-:Y:S01]  /*20f0*/  IMAD.MOV.U32 R3, RZ, RZ, R7 ;  /* 0x000000ffff037224 */ /* 0x000fe200078e0007 */
[----:B------:R-:W-:Y:S01]  /*2100*/  IADD3 R6, P1, PT, R6, 0x1, RZ ;  /* 0x0000000106067810 */ /* 0x000fe20007f3e0ff */
[----:B------:R-:W-:Y:S01]  /*2110*/  VIADD R0, R0, 0x1 ;  /* 0x0000000100007836 */ /* 0x000fe20000000000 */
[----:B-1----:R-:W-:-:S03]  /*2120*/  IADD3 R4, PT, PT, R4, 0x1, RZ ;  /* 0x0000000104047810 */ /* 0x002fc60007ffe0ff */
[----:B------:R-:W-:Y:S01]  /*2130*/  IMAD.X R7, RZ, RZ, R7, P1 ;  /* 0x000000ffff077224 */ /* 0x000fe200008e0607 */
[----:B------:R-:W-:Y:S01]  /*2140*/  ISETP.NE.AND P0, PT, R0, RZ, PT ;  /* 0x000000ff0000720c */ /* 0x000fe20003f05270 */
[----:B--2---:R1:W-:-:S12]  /*2150*/  STG.E.U8 desc[UR6][R2.64], R5 ;  /* 0x0000000502007986 */ /* 0x0043d8000c101106 */
[----:B------:R-:W-:Y:S05]  /*2160*/  @P0 BRA `(.L_x_53) ;  /* 0xfffffffc00d80947 */ /* 0x000fea000383ffff */
[----:B------:R-:W-:Y:S05]  /*2170*/  EXIT ;  /* 0x000000000000794d */ /* 0x000fea0003800000 */
.L_x_54:
        /* <DEDUP_REMOVED lines=16> */
.L_x_57:


//--------------------- .nv.global.init           --------------------------
	.section	.nv.global.init,"aw",@progbits
.nv.global.init:
	.type		$str,@object
	.size		$str,(.L_0 - $str)
$str:
        /*0000*/ 	.byte	0x61, 0x62, 0x63, 0x64, 0x65, 0x66, 0x67, 0x68, 0x69, 0x6a, 0x6b, 0x6c, 0x6d, 0x6e, 0x6f, 0x70
        /*0010*/ 	.byte	0x71, 0x72, 0x73, 0x74, 0x75, 0x76, 0x77, 0x78, 0x79, 0x7a, 0x00
.L_0:


//--------------------- .nv.shared.reserved.0     --------------------------
	.section	.nv.shared.reserved.0,"aw",@nobits
	.weak		__nv_reservedSMEM_offset_0_alias
	.size		__nv_reservedSMEM_offset_0_alias, 0, 64
	.other		__nv_reservedSMEM_offset_0_alias,@"STO_CUDA_RESERVED_SHARED STV_DEFAULT"
__nv_reservedSMEM_offset_0_alias:
	.zero		0
	.zero		64


//--------------------- .nv.shared._Z21crack_password_sharedPKcPbPciy --------------------------
	.section	.nv.shared._Z21crack_password_sharedPKcPbPciy,"aw",@nobits
	.sectionflags	@""
.nv.shared._Z21crack_password_sharedPKcPbPciy:
	.zero		1061


//--------------------- .nv.constant0._Z23crack_password_registerPKcPbPciy --------------------------
	.section	.nv.constant0._Z23crack_password_registerPKcPbPciy,"a",@progbits
	.sectionflags	@""
	.align	4
.nv.constant0._Z23crack_password_registerPKcPbPciy:
	.zero		936


//--------------------- .nv.constant0._Z21crack_password_sharedPKcPbPciy --------------------------
	.section	.nv.constant0._Z21crack_password_sharedPKcPbPciy,"a",@progbits
	.sectionflags	@""
	.align	4
.nv.constant0._Z21crack_password_sharedPKcPbPciy:
	.zero		936


//--------------------- .nv.constant0._Z20crack_password_naivePKcPbPciy --------------------------
	.section	.nv.constant0._Z20crack_password_naivePKcPbPciy,"a",@progbits
	.sectionflags	@""
	.align	4
.nv.constant0._Z20crack_password_naivePKcPbPciy:
	.zero		936


//--------------------- SYMBOLS --------------------------

	.type		.nv.reservedSmem.offset0,@object
	.size		.nv.reservedSmem.offset0,0x4
	.type		.nv.reservedSmem.cap,@object
	.size		.nv.reservedSmem.cap,0x4
